	.target	sm_100a

	.elftype	@"ET_EXEC"


//--------------------- .note.nv.tkinfo           --------------------------
	.section	.note.nv.tkinfo,"",@"SHT_NOTE"
	.sectionflags	@"SHF_NOTE_NV_TKINFO"
	.tkinfo
        /*0018*/ 	.word	0x00000002
        /*0030*/ 	.string	""
        /*0030*/ 	.string	"ptxas"
        /*0030*/ 	.string	"Cuda compilation tools, release 13.0, V13.0.88"
        /*0030*/ 	.string	"Build cuda_13.0.r13.0/compiler.36424714_0"
        /*0030*/ 	.string	"-arch sm_100a -m 64 "



//--------------------- .note.nv.cuinfo           --------------------------
	.section	.note.nv.cuinfo,"",@"SHT_NOTE"
	.sectionflags	@"SHF_NOTE_NV_CUINFO"
        /*0018*/ 	.short	0x0002
        /*001a*/ 	.short	0x0064
        /*001c*/ 	.short	0x0082
	.zero		2


//--------------------- .nv.info                  --------------------------
	.section	.nv.info,"",@"SHT_CUDA_INFO"
	.align	4


	//----- nvinfo : EIATTR_REGCOUNT
	.align		4
        /*0000*/ 	.byte	0x04, 0x2f
        /*0002*/ 	.short	(.L_20 - .L_19)
	.align		4
.L_19:
        /*0004*/ 	.word	index@(_ZN7cutlass13device_kernelINS_4gemm6kernel13GemmUniversalIN4cute5tupleIJiiiiEEENS1_10collective13CollectiveMmaINS1_35MainloopSm100TmaUmmaWarpSpecializedILi3ELi2ELi4ENS5_IJNS4_1CILi1EEESB_SB_EEEEENS5_IJNSA_ILi64EEENSA_ILi256EEENSA_ILi128EEEEEEaNS5_IJlSB_lEEEaSI_NS4_8TiledMMAINS4_8MMA_AtomIJNS4_15SM100_MMA_S8_SSIaaiLi64ELi256ELNS4_4UMMA5MajorE0ELSN_0ELNSM_8SaturateE0EEEEEENS4_6LayoutISC_NS5_IJNSA_ILi0EEESS_SS_EEEEENS5_IJNS4_10UnderscoreESV_SV_EEEEENS4_13SM90_TMA_LOADENS4_14ComposedLayoutINS4_7SwizzleILi3ELi4ELi3EEENS4_18smem_ptr_flag_bitsILi8EEENSR_INS5_IJNSA_ILi8EEESG_EEENS5_IJSG_SB_EEEEEEEvNS4_8identityESY_S18_vS19_EENS_8epilogue10collective18CollectiveEpilogueINS1B_23Sm100TmaWarpSpecializedILi4ELi2ELi32ELb0ELb0EEEJSH_NS5_IJNSR_ISE_SB_EES1G_EEEaSI_aSI_NS1B_6fusion15FusionCallbacksIS1F_NS1I_17LinearCombinationIaiaiLNS_15FloatRoundStyleE2EEESH_S1H_JEEENS4_5SM1004TMEM4LOAD26SM100_TMEM_LOAD_16dp32b32xESY_NSZ_INS10_ILi2ELi4ELi3EEES13_NSR_INS5_IJS14_SE_EEENS5_IJSE_SB_EEEEEEENS4_39AutoVectorizingCopyWithAssumedAlignmentILi128EEENS4_14SM90_TMA_STOREES1W_S1Y_S1Y_EEEvvEEEEvNT_6ParamsE)
        /*0008*/ 	.word	0x0000007a


	//----- nvinfo : EIATTR_FRAME_SIZE
	.align		4
.L_20:
        /*000c*/ 	.byte	0x04, 0x11
        /*000e*/ 	.short	(.L_22 - .L_21)
	.align		4
.L_21:
        /*0010*/ 	.word	index@($__internal_2_$__cuda_sm10x_tcgen05_guardrail_trap_unallocated_columns_being_dealloced)
        /*0014*/ 	.word	0x00000000


	//----- nvinfo : EIATTR_FRAME_SIZE
	.align		4
.L_22:
        /*0018*/ 	.byte	0x04, 0x11
        /*001a*/ 	.short	(.L_24 - .L_23)
	.align		4
.L_23:
        /*001c*/ 	.word	index@($__internal_1_$__cuda_sm10x_tcgen05_guardrail_trap_phase_invalid_during_alloc)
        /*0020*/ 	.word	0x00000000


	//----- nvinfo : EIATTR_FRAME_SIZE
	.align		4
.L_24:
        /*0024*/ 	.byte	0x04, 0x11
        /*0026*/ 	.short	(.L_26 - .L_25)
	.align		4
.L_25:
        /*0028*/ 	.word	index@($__internal_0_$__cuda_sm10x_tcgen05_guardrail_trap_col_being_dealloced_not_returned_by_alloc)
        /*002c*/ 	.word	0x00000000


	//----- nvinfo : EIATTR_FRAME_SIZE
	.align		4
.L_26:
        /*0030*/ 	.byte	0x04, 0x11
        /*0032*/ 	.short	(.L_28 - .L_27)
	.align		4
.L_27:
        /*0034*/ 	.word	index@(_ZN7cutlass13device_kernelINS_4gemm6kernel13GemmUniversalIN4cute5tupleIJiiiiEEENS1_10collective13CollectiveMmaINS1_35MainloopSm100TmaUmmaWarpSpecializedILi3ELi2ELi4ENS5_IJNS4_1CILi1EEESB_SB_EEEEENS5_IJNSA_ILi64EEENSA_ILi256EEENSA_ILi128EEEEEEaNS5_IJlSB_lEEEaSI_NS4_8TiledMMAINS4_8MMA_AtomIJNS4_15SM100_MMA_S8_SSIaaiLi64ELi256ELNS4_4UMMA5MajorE0ELSN_0ELNSM_8SaturateE0EEEEEENS4_6LayoutISC_NS5_IJNSA_ILi0EEESS_SS_EEEEENS5_IJNS4_10UnderscoreESV_SV_EEEEENS4_13SM90_TMA_LOADENS4_14ComposedLayoutINS4_7SwizzleILi3ELi4ELi3EEENS4_18smem_ptr_flag_bitsILi8EEENSR_INS5_IJNSA_ILi8EEESG_EEENS5_IJSG_SB_EEEEEEEvNS4_8identityESY_S18_vS19_EENS_8epilogue10collective18CollectiveEpilogueINS1B_23Sm100TmaWarpSpecializedILi4ELi2ELi32ELb0ELb0EEEJSH_NS5_IJNSR_ISE_SB_EES1G_EEEaSI_aSI_NS1B_6fusion15FusionCallbacksIS1F_NS1I_17LinearCombinationIaiaiLNS_15FloatRoundStyleE2EEESH_S1H_JEEENS4_5SM1004TMEM4LOAD26SM100_TMEM_LOAD_16dp32b32xESY_NSZ_INS10_ILi2ELi4ELi3EEES13_NSR_INS5_IJS14_SE_EEENS5_IJSE_SB_EEEEEEENS4_39AutoVectorizingCopyWithAssumedAlignmentILi128EEENS4_14SM90_TMA_STOREES1W_S1Y_S1Y_EEEvvEEEEvNT_6ParamsE)
        /*0038*/ 	.word	0x00000000


	//----- nvinfo : EIATTR_MIN_STACK_SIZE
	.align		4
.L_28:
        /*003c*/ 	.byte	0x04, 0x12
        /*003e*/ 	.short	(.L_30 - .L_29)
	.align		4
.L_29:
        /*0040*/ 	.word	index@(_ZN7cutlass13device_kernelINS_4gemm6kernel13GemmUniversalIN4cute5tupleIJiiiiEEENS1_10collective13CollectiveMmaINS1_35MainloopSm100TmaUmmaWarpSpecializedILi3ELi2ELi4ENS5_IJNS4_1CILi1EEESB_SB_EEEEENS5_IJNSA_ILi64EEENSA_ILi256EEENSA_ILi128EEEEEEaNS5_IJlSB_lEEEaSI_NS4_8TiledMMAINS4_8MMA_AtomIJNS4_15SM100_MMA_S8_SSIaaiLi64ELi256ELNS4_4UMMA5MajorE0ELSN_0ELNSM_8SaturateE0EEEEEENS4_6LayoutISC_NS5_IJNSA_ILi0EEESS_SS_EEEEENS5_IJNS4_10UnderscoreESV_SV_EEEEENS4_13SM90_TMA_LOADENS4_14ComposedLayoutINS4_7SwizzleILi3ELi4ELi3EEENS4_18smem_ptr_flag_bitsILi8EEENSR_INS5_IJNSA_ILi8EEESG_EEENS5_IJSG_SB_EEEEEEEvNS4_8identityESY_S18_vS19_EENS_8epilogue10collective18CollectiveEpilogueINS1B_23Sm100TmaWarpSpecializedILi4ELi2ELi32ELb0ELb0EEEJSH_NS5_IJNSR_ISE_SB_EES1G_EEEaSI_aSI_NS1B_6fusion15FusionCallbacksIS1F_NS1I_17LinearCombinationIaiaiLNS_15FloatRoundStyleE2EEESH_S1H_JEEENS4_5SM1004TMEM4LOAD26SM100_TMEM_LOAD_16dp32b32xESY_NSZ_INS10_ILi2ELi4ELi3EEES13_NSR_INS5_IJS14_SE_EEENS5_IJSE_SB_EEEEEEENS4_39AutoVectorizingCopyWithAssumedAlignmentILi128EEENS4_14SM90_TMA_STOREES1W_S1Y_S1Y_EEEvvEEEEvNT_6ParamsE)
        /*0044*/ 	.word	0x00000000
.L_30:


//--------------------- .nv.compat                --------------------------
	.section	.nv.compat,"",@"SHT_CUDA_COMPAT_INFO"
	.align	4
        /*0000*/ 	.byte	0x02, 0x09, 0x01, 0x00, 0x02, 0x02, 0x03, 0x00, 0x02, 0x05, 0x06, 0x00, 0x03, 0x07, 0x01, 0x01
        /*0010*/ 	.byte	0x02, 0x03, 0x01, 0x00, 0x02, 0x06, 0x01, 0x00, 0x04, 0x0b, 0x08, 0x00, 0x01, 0x00, 0x00, 0x00
        /*0020*/ 	.byte	0x00, 0x00, 0x00, 0x00


//--------------------- .nv.info._ZN7cutlass13device_kernelINS_4gemm6kernel13GemmUniversalIN4cute5tupleIJiiiiEEENS1_10collective13CollectiveMmaINS1_35MainloopSm100TmaUmmaWarpSpecializedILi3ELi2ELi4ENS5_IJNS4_1CILi1EEESB_SB_EEEEENS5_IJNSA_ILi64EEENSA_ILi256EEENSA_ILi128EEEEEEaNS5_IJlSB_lEEEaSI_NS4_8TiledMMAINS4_8MMA_AtomIJNS4_15SM100_MMA_S8_SSIaaiLi64ELi256ELNS4_4UMMA5MajorE0ELSN_0ELNSM_8SaturateE0EEEEEENS4_6LayoutISC_NS5_IJNSA_ILi0EEESS_SS_EEEEENS5_IJNS4_10UnderscoreESV_SV_EEEEENS4_13SM90_TMA_LOADENS4_14ComposedLayoutINS4_7SwizzleILi3ELi4ELi3EEENS4_18smem_ptr_flag_bitsILi8EEENSR_INS5_IJNSA_ILi8EEESG_EEENS5_IJSG_SB_EEEEEEEvNS4_8identityESY_S18_vS19_EENS_8epilogue10collective18CollectiveEpilogueINS1B_23Sm100TmaWarpSpecializedILi4ELi2ELi32ELb0ELb0EEEJSH_NS5_IJNSR_ISE_SB_EES1G_EEEaSI_aSI_NS1B_6fusion15FusionCallbacksIS1F_NS1I_17LinearCombinationIaiaiLNS_15FloatRoundStyleE2EEESH_S1H_JEEENS4_5SM1004TMEM4LOAD26SM100_TMEM_LOAD_16dp32b32xESY_NSZ_INS10_ILi2ELi4ELi3EEES13_NSR_INS5_IJS14_SE_EEENS5_IJSE_SB_EEEEEEENS4_39AutoVectorizingCopyWithAssumedAlignmentILi128EEENS4_14SM90_TMA_STOREES1W_S1Y_S1Y_EEEvvEEEEvNT_6ParamsE --------------------------
	.section	.nv.info._ZN7cutlass13device_kernelINS_4gemm6kernel13GemmUniversalIN4cute5tupleIJiiiiEEENS1_10collective13CollectiveMmaINS1_35MainloopSm100TmaUmmaWarpSpecializedILi3ELi2ELi4ENS5_IJNS4_1CILi1EEESB_SB_EEEEENS5_IJNSA_ILi64EEENSA_ILi256EEENSA_ILi128EEEEEEaNS5_IJlSB_lEEEaSI_NS4_8TiledMMAINS4_8MMA_AtomIJNS4_15SM100_MMA_S8_SSIaaiLi64ELi256ELNS4_4UMMA5MajorE0ELSN_0ELNSM_8SaturateE0EEEEEENS4_6LayoutISC_NS5_IJNSA_ILi0EEESS_SS_EEEEENS5_IJNS4_10UnderscoreESV_SV_EEEEENS4_13SM90_TMA_LOADENS4_14ComposedLayoutINS4_7SwizzleILi3ELi4ELi3EEENS4_18smem_ptr_flag_bitsILi8EEENSR_INS5_IJNSA_ILi8EEESG_EEENS5_IJSG_SB_EEEEEEEvNS4_8identityESY_S18_vS19_EENS_8epilogue10collective18CollectiveEpilogueINS1B_23Sm100TmaWarpSpecializedILi4ELi2ELi32ELb0ELb0EEEJSH_NS5_IJNSR_ISE_SB_EES1G_EEEaSI_aSI_NS1B_6fusion15FusionCallbacksIS1F_NS1I_17LinearCombinationIaiaiLNS_15FloatRoundStyleE2EEESH_S1H_JEEENS4_5SM1004TMEM4LOAD26SM100_TMEM_LOAD_16dp32b32xESY_NSZ_INS10_ILi2ELi4ELi3EEES13_NSR_INS5_IJS14_SE_EEENS5_IJSE_SB_EEEEEEENS4_39AutoVectorizingCopyWithAssumedAlignmentILi128EEENS4_14SM90_TMA_STOREES1W_S1Y_S1Y_EEEvvEEEEvNT_6ParamsE,"",@"SHT_CUDA_INFO"
	.sectionflags	@""
	.align	4


	//----- nvinfo : EIATTR_CUDA_API_VERSION
	.align		4
        /*0000*/ 	.byte	0x04, 0x37
        /*0002*/ 	.short	(.L_32 - .L_31)
.L_31:
        /*0004*/ 	.word	0x00000082


	//----- nvinfo : EIATTR_KPARAM_INFO
	.align		4
.L_32:
        /*0008*/ 	.byte	0x04, 0x17
        /*000a*/ 	.short	(.L_34 - .L_33)
.L_33:
        /*000c*/ 	.word	0x00000000
        /*0010*/ 	.short	0x0000
        /*0012*/ 	.short	0x0000
        /*0014*/ 	.byte	0x00, 0xf0, 0x01, 0x20


	//----- nvinfo : EIATTR_AT_ENTRY_FRAGMENTS
	.align		4
.L_34:
        /*0018*/ 	.byte	0x04, 0x4f
        /*001a*/ 	.short	(.L_36 - .L_35)


	//   ....[0]....
.L_35:
        /*001c*/ 	.word	0x00000006


	//----- nvinfo : EIATTR_RESERVED_SMEM_USED
	.align		4
.L_36:
        /*0020*/ 	.byte	0x01, 0x41
	.zero		2


	//----- nvinfo : EIATTR_SPARSE_MMA_MASK
	.align		4
        /*0024*/ 	.byte	0x03, 0x50
        /*0026*/ 	.short	0x0000


	//----- nvinfo : EIATTR_TCGEN05_1CTA_USED
	.align		4
        /*0028*/ 	.byte	0x01, 0x51
	.zero		2


	//----- nvinfo : EIATTR_MAXREG_COUNT
	.align		4
        /*002c*/ 	.byte	0x03, 0x1b
        /*002e*/ 	.short	0x00ff


	//----- nvinfo : EIATTR_NUM_BARRIERS
	.align		4
        /*0030*/ 	.byte	0x02, 0x4c
        /*0032*/ 	.byte	0x07
	.zero		1


	//----- nvinfo : EIATTR_EXTERNS
	.align		4
        /*0034*/ 	.byte	0x04, 0x0f
        /*0036*/ 	.short	(.L_38 - .L_37)


	//   ....[0]....
	.align		4
.L_37:
        /*0038*/ 	.word	index@(__assertfail)


	//----- nvinfo : EIATTR_MERCURY_ISA_VERSION
	.align		4
.L_38:
        /*003c*/ 	.byte	0x03, 0x5f
        /*003e*/ 	.short	0x0101


	//----- nvinfo : EIATTR_INT_WARP_WIDE_INSTR_OFFSETS
	.align		4
        /*0040*/ 	.byte	0x04, 0x31
        /*0042*/ 	.short	(.L_40 - .L_39)


	//   ....[0]....
.L_39:
        /*0044*/ 	.word	0x00001dc0


	//   ....[1]....
        /*0048*/ 	.word	0x000037e0


	//   ....[2]....
        /*004c*/ 	.word	0x00003800


	//   ....[3]....
        /*0050*/ 	.word	0x00003830


	//   ....[4]....
        /*0054*/ 	.word	0x00004170


	//   ....[5]....
        /*0058*/ 	.word	0x000041e0


	//   ....[6]....
        /*005c*/ 	.word	0x000042c0


	//   ....[7]....
        /*0060*/ 	.word	0x00004340


	//   ....[8]....
        /*0064*/ 	.word	0x00004450


	//   ....[9]....
        /*0068*/ 	.word	0x000044e0


	//   ....[10]....
        /*006c*/ 	.word	0x000046c0


	//   ....[11]....
        /*0070*/ 	.word	0x00004820


	//----- nvinfo : EIATTR_COOP_GROUP_MASK_REGIDS
	.align		4
.L_40:
        /*0074*/ 	.byte	0x04, 0x29
        /*0076*/ 	.short	(.L_42 - .L_41)


	//   ....[0]....
.L_41:
        /*0078*/ 	.word	0xffffffff


	//   ....[1]....
        /*007c*/ 	.word	0xffffffff


	//   ....[2]....
        /*0080*/ 	.word	0xffffffff


	//   ....[3]....
        /*0084*/ 	.word	0xffffffff


	//   ....[4]....
        /*0088*/ 	.word	0xffffffff


	//   ....[5]....
        /*008c*/ 	.word	0xffffffff


	//   ....[6]....
        /*0090*/ 	.word	0xffffffff


	//   ....[7]....
        /*0094*/ 	.word	0xffffffff


	//   ....[8]....
        /*0098*/ 	.word	0xffffffff


	//   ....[9]....
        /*009c*/ 	.word	0xffffffff


	//   ....[10]....
        /*00a0*/ 	.word	0xffffffff


	//   ....[11]....
        /*00a4*/ 	.word	0xffffffff


	//   ....[12]....
        /*00a8*/ 	.word	0xffffffff


	//----- nvinfo : EIATTR_COOP_GROUP_INSTR_OFFSETS
	.align		4
.L_42:
        /*00ac*/ 	.byte	0x04, 0x28
        /*00ae*/ 	.short	(.L_44 - .L_43)


	//   ....[0]....
.L_43:
        /*00b0*/ 	.word	0x00000090


	//   ....[1]....
        /*00b4*/ 	.word	0x000004d0


	//   ....[2]....
        /*00b8*/ 	.word	0x00000620


	//   ....[3]....
        /*00bc*/ 	.word	0x000007c0


	//   ....[4]....
        /*00c0*/ 	.word	0x000008c0


	//   ....[5]....
        /*00c4*/ 	.word	0x00000a30


	//   ....[6]....
        /*00c8*/ 	.word	0x00000bd0


	//   ....[7]....
        /*00cc*/ 	.word	0x00001ca0


	//   ....[8]....
        /*00d0*/ 	.word	0x000029f0


	//   ....[9]....
        /*00d4*/ 	.word	0x00002c00


	//   ....[10]....
        /*00d8*/ 	.word	0x00002c30


	//   ....[11]....
        /*00dc*/ 	.word	0x000036c0


	//   ....[12]....
        /*00e0*/ 	.word	0x000038f0


	//----- nvinfo : EIATTR_VRC_CTA_INIT_COUNT
	.align		4
.L_44:
        /*00e4*/ 	.byte	0x02, 0x4a
        /*00e6*/ 	.byte	0x80
	.zero		1


	//----- nvinfo : EIATTR_SYSCALL_OFFSETS
	.align		4
        /*00e8*/ 	.byte	0x04, 0x46
        /*00ea*/ 	.short	(.L_46 - .L_45)


	//   ....[0]....
.L_45:
        /*00ec*/ 	.word	0x000052b0


	//   ....[1]....
        /*00f0*/ 	.word	0x000053f0


	//   ....[2]....
        /*00f4*/ 	.word	0x00005bf0


	//   ....[3]....
        /*00f8*/ 	.word	0x000069a0


	//   ....[4]....
        /*00fc*/ 	.word	0x000076e0


	//   ....[5]....
        /*0100*/ 	.word	0x00008450


	//----- nvinfo : EIATTR_MBARRIER_INSTR_OFFSETS
	.align		4
.L_46:
        /*0104*/ 	.byte	0x04, 0x39
        /*0106*/ 	.short	(.L_48 - .L_47)


	//   ....[0]....
.L_47:
        /*0108*/ 	.word	0x000005b0
        /*010c*/ 	.word	0x000000ff
        /*0110*/ 	.word	0x00000000
        /*0114*/ 	.short	0x0100
        /*0116*/ 	.byte	0x05
	.zero		1


	//   ....[1]....
        /*0118*/ 	.word	0x000005c0
        /*011c*/ 	.word	0x000000ff
        /*0120*/ 	.word	0x00000018
        /*0124*/ 	.short	0x0100
        /*0126*/ 	.byte	0x05
	.zero		1


	//   ....[2]....
        /*0128*/ 	.word	0x000005d0
        /*012c*/ 	.word	0x000000ff
        /*0130*/ 	.word	0x00000008
        /*0134*/ 	.short	0x0100
        /*0136*/ 	.byte	0x05
	.zero		1


	//   ....[3]....
        /*0138*/ 	.word	0x000005e0
        /*013c*/ 	.word	0x000000ff
        /*0140*/ 	.word	0x00000020
        /*0144*/ 	.short	0x0100
        /*0146*/ 	.byte	0x05
	.zero		1


	//   ....[4]....
        /*0148*/ 	.word	0x000005f0
        /*014c*/ 	.word	0x000000ff
        /*0150*/ 	.word	0x00000010
        /*0154*/ 	.short	0x0100
        /*0156*/ 	.byte	0x05
	.zero		1


	//   ....[5]....
        /*0158*/ 	.word	0x00000600
        /*015c*/ 	.word	0x000000ff
        /*0160*/ 	.word	0x00000028
        /*0164*/ 	.short	0x0100
        /*0166*/ 	.byte	0x05
	.zero		1


	//   ....[6]....
        /*0168*/ 	.word	0x00000730
        /*016c*/ 	.word	0x000000ff
        /*0170*/ 	.word	0x00000030
        /*0174*/ 	.short	0x0100
        /*0176*/ 	.byte	0x07
	.zero		1


	//   ....[7]....
        /*0178*/ 	.word	0x00000740
        /*017c*/ 	.word	0x000000ff
        /*0180*/ 	.word	0x00000050
        /*0184*/ 	.short	0x0100
        /*0186*/ 	.byte	0x07
	.zero		1


	//   ....[8]....
        /*0188*/ 	.word	0x00000750
        /*018c*/ 	.word	0x000000ff
        /*0190*/ 	.word	0x00000038
        /*0194*/ 	.short	0x0100
        /*0196*/ 	.byte	0x07
	.zero		1


	//   ....[9]....
        /*0198*/ 	.word	0x00000760
        /*019c*/ 	.word	0x000000ff
        /*01a0*/ 	.word	0x00000058
        /*01a4*/ 	.short	0x0100
        /*01a6*/ 	.byte	0x07
	.zero		1


	//   ....[10]....
        /*01a8*/ 	.word	0x00000770
        /*01ac*/ 	.word	0x000000ff
        /*01b0*/ 	.word	0x00000040
        /*01b4*/ 	.short	0x0100
        /*01b6*/ 	.byte	0x07
	.zero		1


	//   ....[11]....
        /*01b8*/ 	.word	0x00000780
        /*01bc*/ 	.word	0x000000ff
        /*01c0*/ 	.word	0x00000060
        /*01c4*/ 	.short	0x0100
        /*01c6*/ 	.byte	0x07
	.zero		1


	//   ....[12]....
        /*01c8*/ 	.word	0x00000790
        /*01cc*/ 	.word	0x000000ff
        /*01d0*/ 	.word	0x00000048
        /*01d4*/ 	.short	0x0100
        /*01d6*/ 	.byte	0x07
	.zero		1


	//   ....[13]....
        /*01d8*/ 	.word	0x000007a0
        /*01dc*/ 	.word	0x000000ff
        /*01e0*/ 	.word	0x00000068
        /*01e4*/ 	.short	0x0100
        /*01e6*/ 	.byte	0x07
	.zero		1


	//   ....[14]....
        /*01e8*/ 	.word	0x00000890
        /*01ec*/ 	.word	0x000000ff
        /*01f0*/ 	.word	0x00000070
        /*01f4*/ 	.short	0x0100
        /*01f6*/ 	.byte	0x05
	.zero		1


	//   ....[15]....
        /*01f8*/ 	.word	0x000008a0
        /*01fc*/ 	.word	0x000000ff
        /*0200*/ 	.word	0x00000078
        /*0204*/ 	.short	0x0100
        /*0206*/ 	.byte	0x05
	.zero		1


	//   ....[16]....
        /*0208*/ 	.word	0x000009e0
        /*020c*/ 	.word	0x000000ff
        /*0210*/ 	.word	0x00000080
        /*0214*/ 	.short	0x0100
        /*0216*/ 	.byte	0x05
	.zero		1


	//   ....[17]....
        /*0218*/ 	.word	0x000009f0
        /*021c*/ 	.word	0x000000ff
        /*0220*/ 	.word	0x00000090
        /*0224*/ 	.short	0x0100
        /*0226*/ 	.byte	0x05
	.zero		1


	//   ....[18]....
        /*0228*/ 	.word	0x00000a00
        /*022c*/ 	.word	0x000000ff
        /*0230*/ 	.word	0x00000088
        /*0234*/ 	.short	0x0100
        /*0236*/ 	.byte	0x05
	.zero		1


	//   ....[19]....
        /*0238*/ 	.word	0x00000a10
        /*023c*/ 	.word	0x000000ff
        /*0240*/ 	.word	0x00000098
        /*0244*/ 	.short	0x0100
        /*0246*/ 	.byte	0x05
	.zero		1


	//   ....[20]....
        /*0248*/ 	.word	0x00000b40
        /*024c*/ 	.word	0x000000ff
        /*0250*/ 	.word	0x000000a0
        /*0254*/ 	.short	0x0100
        /*0256*/ 	.byte	0x07
	.zero		1


	//   ....[21]....
        /*0258*/ 	.word	0x00000b50
        /*025c*/ 	.word	0x000000ff
        /*0260*/ 	.word	0x000000c0
        /*0264*/ 	.short	0x0100
        /*0266*/ 	.byte	0x07
	.zero		1


	//   ....[22]....
        /*0268*/ 	.word	0x00000b60
        /*026c*/ 	.word	0x000000ff
        /*0270*/ 	.word	0x000000a8
        /*0274*/ 	.short	0x0100
        /*0276*/ 	.byte	0x07
	.zero		1


	//   ....[23]....
        /*0278*/ 	.word	0x00000b70
        /*027c*/ 	.word	0x000000ff
        /*0280*/ 	.word	0x000000c8
        /*0284*/ 	.short	0x0100
        /*0286*/ 	.byte	0x07
	.zero		1


	//   ....[24]....
        /*0288*/ 	.word	0x00000b80
        /*028c*/ 	.word	0x000000ff
        /*0290*/ 	.word	0x000000b0
        /*0294*/ 	.short	0x0100
        /*0296*/ 	.byte	0x07
	.zero		1


	//   ....[25]....
        /*0298*/ 	.word	0x00000b90
        /*029c*/ 	.word	0x000000ff
        /*02a0*/ 	.word	0x000000d0
        /*02a4*/ 	.short	0x0100
        /*02a6*/ 	.byte	0x07
	.zero		1


	//   ....[26]....
        /*02a8*/ 	.word	0x00000ba0
        /*02ac*/ 	.word	0x000000ff
        /*02b0*/ 	.word	0x000000b8
        /*02b4*/ 	.short	0x0100
        /*02b6*/ 	.byte	0x07
	.zero		1


	//   ....[27]....
        /*02b8*/ 	.word	0x00000bb0
        /*02bc*/ 	.word	0x000000ff
        /*02c0*/ 	.word	0x000000d8
        /*02c4*/ 	.short	0x0100
        /*02c6*/ 	.byte	0x07
	.zero		1


	//   ....[28]....
        /*02c8*/ 	.word	0x00000ca0
        /*02cc*/ 	.word	0x000000ff
        /*02d0*/ 	.word	0x000000e0
        /*02d4*/ 	.short	0x0100
        /*02d6*/ 	.byte	0x05
	.zero		1


	//   ....[29]....
        /*02d8*/ 	.word	0x00000cb0
        /*02dc*/ 	.word	0x000000ff
        /*02e0*/ 	.word	0x000000f0
        /*02e4*/ 	.short	0x0100
        /*02e6*/ 	.byte	0x05
	.zero		1


	//   ....[30]....
        /*02e8*/ 	.word	0x00000cc0
        /*02ec*/ 	.word	0x000000ff
        /*02f0*/ 	.word	0x000000e8
        /*02f4*/ 	.short	0x0100
        /*02f6*/ 	.byte	0x05
	.zero		1


	//   ....[31]....
        /*02f8*/ 	.word	0x00000cd0
        /*02fc*/ 	.word	0x000000ff
        /*0300*/ 	.word	0x000000f8
        /*0304*/ 	.short	0x0100
        /*0306*/ 	.byte	0x05
	.zero		1


	//   ....[32]....
        /*0308*/ 	.word	0x000015a0
        /*030c*/ 	.word	0x00000003
        /*0310*/ 	.word	0x000000f0
        /*0314*/ 	.short	0x010a
        /*0316*/ 	.byte	0xff
	.zero		1


	//   ....[33]....
        /*0318*/ 	.word	0x000015d0
        /*031c*/ 	.word	0x00000003
        /*0320*/ 	.word	0x000000e0
        /*0324*/ 	.short	0x0101
        /*0326*/ 	.byte	0xff
	.zero		1


	//   ....[34]....
        /*0328*/ 	.word	0x000016a0
        /*032c*/ 	.word	0x000000ff
        /*0330*/ 	.word	0x00000018
        /*0334*/ 	.short	0x010a
        /*0336*/ 	.byte	0x08
	.zero		1


	//   ....[35]....
        /*0338*/ 	.word	0x00001740
        /*033c*/ 	.word	0x000000ff
        /*0340*/ 	.word	0x00000018
        /*0344*/ 	.short	0x010a
        /*0346*/ 	.byte	0x21
	.zero		1


	//   ....[36]....
        /*0348*/ 	.word	0x00001890
        /*034c*/ 	.word	0x000000ff
        /*0350*/ 	.word	0x00000018
        /*0354*/ 	.short	0x010a
        /*0356*/ 	.byte	0x08
	.zero		1


	//   ....[37]....
        /*0358*/ 	.word	0x000019a0
        /*035c*/ 	.word	0x000000ff
        /*0360*/ 	.word	0x00000078
        /*0364*/ 	.short	0x0101
        /*0366*/ 	.byte	0x04
	.zero		1


	//   ....[38]....
        /*0368*/ 	.word	0x000019c0
        /*036c*/ 	.word	0x000000ff
        /*0370*/ 	.word	0x00000018
        /*0374*/ 	.short	0x010a
        /*0376*/ 	.byte	0x08
	.zero		1


	//   ....[39]....
        /*0378*/ 	.word	0x00001a40
        /*037c*/ 	.word	0x000000ff
        /*0380*/ 	.word	0x00000018
        /*0384*/ 	.short	0x010a
        /*0386*/ 	.byte	0x11
	.zero		1


	//   ....[40]....
        /*0388*/ 	.word	0x00001b90
        /*038c*/ 	.word	0x000000ff
        /*0390*/ 	.word	0x00000018
        /*0394*/ 	.short	0x010a
        /*0396*/ 	.byte	0x08
	.zero		1


	//   ....[41]....
        /*0398*/ 	.word	0x00001cd0
        /*039c*/ 	.word	0x00000002
        /*03a0*/ 	.word	0x00000080
        /*03a4*/ 	.short	0x010a
        /*03a6*/ 	.byte	0xff
	.zero		1


	//   ....[42]....
        /*03a8*/ 	.word	0x00001d90
        /*03ac*/ 	.word	0x00000002
        /*03b0*/ 	.word	0x00000000
        /*03b4*/ 	.short	0x0101
        /*03b6*/ 	.byte	0xff
	.zero		1


	//   ....[43]....
        /*03b8*/ 	.word	0x000022f0
        /*03bc*/ 	.word	0x000000ff
        /*03c0*/ 	.word	0x00000000
        /*03c4*/ 	.short	0x010a
        /*03c6*/ 	.byte	0x05
	.zero		1


	//   ....[44]....
        /*03c8*/ 	.word	0x00002380
        /*03cc*/ 	.word	0x000000ff
        /*03d0*/ 	.word	0x00000000
        /*03d4*/ 	.short	0x010a
        /*03d6*/ 	.byte	0x05
	.zero		1


	//   ....[45]....
        /*03d8*/ 	.word	0x00002420
        /*03dc*/ 	.word	0x00000000
        /*03e0*/ 	.word	0x00000000
        /*03e4*/ 	.short	0x010a
        /*03e6*/ 	.byte	0xff
	.zero		1


	//   ....[46]....
        /*03e8*/ 	.word	0x00002540
        /*03ec*/ 	.word	0x00000000
        /*03f0*/ 	.word	0x000000e0
        /*03f4*/ 	.short	0x010a
        /*03f6*/ 	.byte	0xff
	.zero		1


	//   ....[47]....
        /*03f8*/ 	.word	0x000025a0
        /*03fc*/ 	.word	0x00000004
        /*0400*/ 	.word	0x00000000
        /*0404*/ 	.short	0x0101
        /*0406*/ 	.byte	0xff
	.zero		1


	//   ....[48]....
        /*0408*/ 	.word	0x000025c0
        /*040c*/ 	.word	0x000000ff
        /*0410*/ 	.word	0x00000090
        /*0414*/ 	.short	0x010a
        /*0416*/ 	.byte	0x05
	.zero		1


	//   ....[49]....
        /*0418*/ 	.word	0x000026e0
        /*041c*/ 	.word	0x00000000
        /*0420*/ 	.word	0x00000080
        /*0424*/ 	.short	0x010a
        /*0426*/ 	.byte	0xff
	.zero		1


	//   ....[50]....
        /*0428*/ 	.word	0x000027f0
        /*042c*/ 	.word	0x00000000
        /*0430*/ 	.word	0x00000000
        /*0434*/ 	.short	0x0101
        /*0436*/ 	.byte	0xff
	.zero		1


	//   ....[51]....
        /*0438*/ 	.word	0x00002880
        /*043c*/ 	.word	0x000000ff
        /*0440*/ 	.word	0x00000090
        /*0444*/ 	.short	0x0106
        /*0446*/ 	.byte	0x05
	.zero		1


	//   ....[52]....
        /*0448*/ 	.word	0x000028a0
        /*044c*/ 	.word	0x000000ff
        /*0450*/ 	.word	0x00000090
        /*0454*/ 	.short	0x010a
        /*0456*/ 	.byte	0x05
	.zero		1


	//   ....[53]....
        /*0458*/ 	.word	0x00002930
        /*045c*/ 	.word	0x000000ff
        /*0460*/ 	.word	0x00000090
        /*0464*/ 	.short	0x0106
        /*0466*/ 	.byte	0x04
	.zero		1


	//   ....[54]....
        /*0468*/ 	.word	0x00002970
        /*046c*/ 	.word	0x00000000
        /*0470*/ 	.word	0x00000090
        /*0474*/ 	.short	0x010a
        /*0476*/ 	.byte	0xff
	.zero		1


	//   ....[55]....
        /*0478*/ 	.word	0x00002eb0
        /*047c*/ 	.word	0x00000000
        /*0480*/ 	.word	0x00000080
        /*0484*/ 	.short	0x010a
        /*0486*/ 	.byte	0xff
	.zero		1


	//   ....[56]....
        /*0488*/ 	.word	0x00002fb0
        /*048c*/ 	.word	0x00000003
        /*0490*/ 	.word	0x00000000
        /*0494*/ 	.short	0x0101
        /*0496*/ 	.byte	0xff
	.zero		1


	//   ....[57]....
        /*0498*/ 	.word	0x00002fc0
        /*049c*/ 	.word	0x000000ff
        /*04a0*/ 	.word	0x00000000
        /*04a4*/ 	.short	0x010a
        /*04a6*/ 	.byte	0x06
	.zero		1


	//   ....[58]....
        /*04a8*/ 	.word	0x00003040
        /*04ac*/ 	.word	0x000000ff
        /*04b0*/ 	.word	0x000000c0
        /*04b4*/ 	.short	0x010a
        /*04b6*/ 	.byte	0x07
	.zero		1


	//   ....[59]....
        /*04b8*/ 	.word	0x00003120
        /*04bc*/ 	.word	0x000000ff
        /*04c0*/ 	.word	0x00000000
        /*04c4*/ 	.short	0x010a
        /*04c6*/ 	.byte	0x06
	.zero		1


	//   ....[60]....
        /*04c8*/ 	.word	0x00003250
        /*04cc*/ 	.word	0x000000ff
        /*04d0*/ 	.word	0x00000000
        /*04d4*/ 	.short	0x010a
        /*04d6*/ 	.byte	0x1a
	.zero		1


	//   ....[61]....
        /*04d8*/ 	.word	0x000034f0
        /*04dc*/ 	.word	0x000000ff
        /*04e0*/ 	.word	0x00000000
        /*04e4*/ 	.short	0x010a
        /*04e6*/ 	.byte	0x06
	.zero		1


	//   ....[62]....
        /*04e8*/ 	.word	0x00003580
        /*04ec*/ 	.word	0x000000ff
        /*04f0*/ 	.word	0x00000000
        /*04f4*/ 	.short	0x010a
        /*04f6*/ 	.byte	0x06
	.zero		1


	//   ....[63]....
        /*04f8*/ 	.word	0x00003610
        /*04fc*/ 	.word	0x000000ff
        /*0500*/ 	.word	0x00000000
        /*0504*/ 	.short	0x010a
        /*0506*/ 	.byte	0x06
	.zero		1


	//   ....[64]....
        /*0508*/ 	.word	0x000036a0
        /*050c*/ 	.word	0x000000ff
        /*0510*/ 	.word	0x00000000
        /*0514*/ 	.short	0x010a
        /*0516*/ 	.byte	0x07
	.zero		1


	//   ....[65]....
        /*0518*/ 	.word	0x00003b20
        /*051c*/ 	.word	0x00000000
        /*0520*/ 	.word	0x00000080
        /*0524*/ 	.short	0x010a
        /*0526*/ 	.byte	0xff
	.zero		1


	//   ....[66]....
        /*0528*/ 	.word	0x00003be0
        /*052c*/ 	.word	0x00000000
        /*0530*/ 	.word	0x00000000
        /*0534*/ 	.short	0x0101
        /*0536*/ 	.byte	0xff
	.zero		1


	//   ....[67]....
        /*0538*/ 	.word	0x00003f00
        /*053c*/ 	.word	0x000000ff
        /*0540*/ 	.word	0x00000078
        /*0544*/ 	.short	0x010a
        /*0546*/ 	.byte	0x07
	.zero		1


	//   ....[68]....
        /*0548*/ 	.word	0x000040f0
        /*054c*/ 	.word	0x000000ff
        /*0550*/ 	.word	0x00000050
        /*0554*/ 	.short	0x010a
        /*0556*/ 	.byte	0x07
	.zero		1


	//   ....[69]....
        /*0558*/ 	.word	0x00004260
        /*055c*/ 	.word	0x000000ff
        /*0560*/ 	.word	0x00000030
        /*0564*/ 	.short	0x010b
        /*0566*/ 	.byte	0x07
	.zero		1


	//   ....[70]....
        /*0568*/ 	.word	0x00004270
        /*056c*/ 	.word	0x000000ff
        /*0570*/ 	.word	0x00000000
        /*0574*/ 	.short	0x0101
        /*0576*/ 	.byte	0x08
	.zero		1


	//   ....[71]....
        /*0578*/ 	.word	0x00004290
        /*057c*/ 	.word	0x000000ff
        /*0580*/ 	.word	0x00000058
        /*0584*/ 	.short	0x010a
        /*0586*/ 	.byte	0x07
	.zero		1


	//   ....[72]....
        /*0588*/ 	.word	0x000043f0
        /*058c*/ 	.word	0x000000ff
        /*0590*/ 	.word	0x00000038
        /*0594*/ 	.short	0x010b
        /*0596*/ 	.byte	0x07
	.zero		1


	//   ....[73]....
        /*0598*/ 	.word	0x00004400
        /*059c*/ 	.word	0x000000ff
        /*05a0*/ 	.word	0x00000000
        /*05a4*/ 	.short	0x0101
        /*05a6*/ 	.byte	0x08
	.zero		1


	//   ....[74]....
        /*05a8*/ 	.word	0x00004410
        /*05ac*/ 	.word	0x000000ff
        /*05b0*/ 	.word	0x00000060
        /*05b4*/ 	.short	0x010a
        /*05b6*/ 	.byte	0x07
	.zero		1


	//   ....[75]....
        /*05b8*/ 	.word	0x000045b0
        /*05bc*/ 	.word	0x000000ff
        /*05c0*/ 	.word	0x00000040
        /*05c4*/ 	.short	0x010b
        /*05c6*/ 	.byte	0x07
	.zero		1


	//   ....[76]....
        /*05c8*/ 	.word	0x00004620
        /*05cc*/ 	.word	0x000000ff
        /*05d0*/ 	.word	0x00000000
        /*05d4*/ 	.short	0x0101
        /*05d6*/ 	.byte	0x08
	.zero		1


	//   ....[77]....
        /*05d8*/ 	.word	0x00004650
        /*05dc*/ 	.word	0x000000ff
        /*05e0*/ 	.word	0x00000068
        /*05e4*/ 	.short	0x010a
        /*05e6*/ 	.byte	0x07
	.zero		1


	//   ....[78]....
        /*05e8*/ 	.word	0x00004860
        /*05ec*/ 	.word	0x000000ff
        /*05f0*/ 	.word	0x00000048
        /*05f4*/ 	.short	0x010b
        /*05f6*/ 	.byte	0x07
	.zero		1


	//   ....[79]....
        /*05f8*/ 	.word	0x00004880
        /*05fc*/ 	.word	0x000000ff
        /*0600*/ 	.word	0x00000000
        /*0604*/ 	.short	0x0101
        /*0606*/ 	.byte	0x0d
	.zero		1


	//   ....[80]....
        /*0608*/ 	.word	0x000048b0
        /*060c*/ 	.word	0x000000ff
        /*0610*/ 	.word	0x00000050
        /*0614*/ 	.short	0x010a
        /*0616*/ 	.byte	0x07
	.zero		1


	//   ....[81]....
        /*0618*/ 	.word	0x000048d0
        /*061c*/ 	.word	0x000000ff
        /*0620*/ 	.word	0x00000058
        /*0624*/ 	.short	0x010a
        /*0626*/ 	.byte	0x07
	.zero		1


	//   ....[82]....
        /*0628*/ 	.word	0x000048f0
        /*062c*/ 	.word	0x000000ff
        /*0630*/ 	.word	0x00000060
        /*0634*/ 	.short	0x010a
        /*0636*/ 	.byte	0x07
	.zero		1


	//   ....[83]....
        /*0638*/ 	.word	0x00004930
        /*063c*/ 	.word	0x00000000
        /*0640*/ 	.word	0x00000068
        /*0644*/ 	.short	0x010a
        /*0646*/ 	.byte	0xff
	.zero		1


	//   ....[84]....
        /*0648*/ 	.word	0x00004c80
        /*064c*/ 	.word	0x00000000
        /*0650*/ 	.word	0x00000080
        /*0654*/ 	.short	0x010a
        /*0656*/ 	.byte	0xff
	.zero		1


	//   ....[85]....
        /*0658*/ 	.word	0x00004d90
        /*065c*/ 	.word	0x00000000
        /*0660*/ 	.word	0x00000000
        /*0664*/ 	.short	0x0101
        /*0666*/ 	.byte	0xff
	.zero		1


	//   ....[86]....
        /*0668*/ 	.word	0x000057e0
        /*066c*/ 	.word	0x00000000
        /*0670*/ 	.word	0x00000030
        /*0674*/ 	.short	0x010a
        /*0676*/ 	.byte	0xff
	.zero		1


	//   ....[87]....
        /*0678*/ 	.word	0x00005850
        /*067c*/ 	.word	0x0000006c
        /*0680*/ 	.word	0x000000a0
        /*0684*/ 	.short	0x010a
        /*0686*/ 	.byte	0xff
	.zero		1


	//   ....[88]....
        /*0688*/ 	.word	0x00005930
        /*068c*/ 	.word	0x00000000
        /*0690*/ 	.word	0x00000030
        /*0694*/ 	.short	0x010a
        /*0696*/ 	.byte	0xff
	.zero		1


	//   ....[89]....
        /*0698*/ 	.word	0x00005a50
        /*069c*/ 	.word	0x00000000
        /*06a0*/ 	.word	0x00000000
        /*06a4*/ 	.short	0x0101
        /*06a6*/ 	.byte	0xff
	.zero		1


	//   ....[90]....
        /*06a8*/ 	.word	0x00005ad0
        /*06ac*/ 	.word	0x0000006c
        /*06b0*/ 	.word	0x000000a0
        /*06b4*/ 	.short	0x010a
        /*06b6*/ 	.byte	0xff
	.zero		1


	//   ....[91]....
        /*06b8*/ 	.word	0x00006650
        /*06bc*/ 	.word	0x00000037
        /*06c0*/ 	.word	0x00000030
        /*06c4*/ 	.short	0x010a
        /*06c6*/ 	.byte	0xff
	.zero		1


	//   ....[92]....
        /*06c8*/ 	.word	0x00006700
        /*06cc*/ 	.word	0x00000037
        /*06d0*/ 	.word	0x00000030
        /*06d4*/ 	.short	0x010a
        /*06d6*/ 	.byte	0xff
	.zero		1


	//   ....[93]....
        /*06d8*/ 	.word	0x00006820
        /*06dc*/ 	.word	0x00000000
        /*06e0*/ 	.word	0x00000000
        /*06e4*/ 	.short	0x0101
        /*06e6*/ 	.byte	0xff
	.zero		1


	//   ....[94]....
        /*06e8*/ 	.word	0x00007390
        /*06ec*/ 	.word	0x00000049
        /*06f0*/ 	.word	0x00000030
        /*06f4*/ 	.short	0x010a
        /*06f6*/ 	.byte	0xff
	.zero		1


	//   ....[95]....
        /*06f8*/ 	.word	0x00007440
        /*06fc*/ 	.word	0x00000049
        /*0700*/ 	.word	0x00000030
        /*0704*/ 	.short	0x010a
        /*0706*/ 	.byte	0xff
	.zero		1


	//   ....[96]....
        /*0708*/ 	.word	0x00007560
        /*070c*/ 	.word	0x00000002
        /*0710*/ 	.word	0x00000000
        /*0714*/ 	.short	0x0101
        /*0716*/ 	.byte	0xff
	.zero		1


	//   ....[97]....
        /*0718*/ 	.word	0x00008100
        /*071c*/ 	.word	0x0000004c
        /*0720*/ 	.word	0x00000030
        /*0724*/ 	.short	0x010a
        /*0726*/ 	.byte	0xff
	.zero		1


	//   ....[98]....
        /*0728*/ 	.word	0x000081b0
        /*072c*/ 	.word	0x0000004c
        /*0730*/ 	.word	0x00000030
        /*0734*/ 	.short	0x010a
        /*0736*/ 	.byte	0xff
	.zero		1


	//   ....[99]....
        /*0738*/ 	.word	0x000082d0
        /*073c*/ 	.word	0x00000000
        /*0740*/ 	.word	0x00000000
        /*0744*/ 	.short	0x0101
        /*0746*/ 	.byte	0xff
	.zero		1


	//   ....[100]....
        /*0748*/ 	.word	0x00008680
        /*074c*/ 	.word	0x000000ff
        /*0750*/ 	.word	0x00000000
        /*0754*/ 	.short	0x0101
        /*0756*/ 	.byte	0x05
	.zero		1


	//   ....[101]....
        /*0758*/ 	.word	0x00008fc0
        /*075c*/ 	.word	0x00000003
        /*0760*/ 	.word	0x000000f0
        /*0764*/ 	.short	0x010a
        /*0766*/ 	.byte	0xff
	.zero		1


	//   ....[102]....
        /*0768*/ 	.word	0x00009020
        /*076c*/ 	.word	0x00000002
        /*0770*/ 	.word	0x00000018
        /*0774*/ 	.short	0x010a
        /*0776*/ 	.byte	0xff
	.zero		1


	//   ....[103]....
        /*0778*/ 	.word	0x00009080
        /*077c*/ 	.word	0x00000002
        /*0780*/ 	.word	0x00000018
        /*0784*/ 	.short	0x010a
        /*0786*/ 	.byte	0xff
	.zero		1


	//   ....[104]....
        /*0788*/ 	.word	0x000090d0
        /*078c*/ 	.word	0x00000002
        /*0790*/ 	.word	0x00000080
        /*0794*/ 	.short	0x010a
        /*0796*/ 	.byte	0xff
	.zero		1


	//   ....[105]....
        /*0798*/ 	.word	0x00009130
        /*079c*/ 	.word	0x00000000
        /*07a0*/ 	.word	0x00000000
        /*07a4*/ 	.short	0x010a
        /*07a6*/ 	.byte	0xff
	.zero		1


	//   ....[106]....
        /*07a8*/ 	.word	0x00009190
        /*07ac*/ 	.word	0x00000000
        /*07b0*/ 	.word	0x00000000
        /*07b4*/ 	.short	0x010a
        /*07b6*/ 	.byte	0xff
	.zero		1


	//   ....[107]....
        /*07b8*/ 	.word	0x000091e0
        /*07bc*/ 	.word	0x00000000
        /*07c0*/ 	.word	0x000000e0
        /*07c4*/ 	.short	0x010a
        /*07c6*/ 	.byte	0xff
	.zero		1


	//   ....[108]....
        /*07c8*/ 	.word	0x00009240
        /*07cc*/ 	.word	0x00000000
        /*07d0*/ 	.word	0x00000090
        /*07d4*/ 	.short	0x010a
        /*07d6*/ 	.byte	0xff
	.zero		1


	//   ....[109]....
        /*07d8*/ 	.word	0x00009290
        /*07dc*/ 	.word	0x00000000
        /*07e0*/ 	.word	0x00000080
        /*07e4*/ 	.short	0x010a
        /*07e6*/ 	.byte	0xff
	.zero		1


	//   ....[110]....
        /*07e8*/ 	.word	0x000092f0
        /*07ec*/ 	.word	0x00000000
        /*07f0*/ 	.word	0x00000090
        /*07f4*/ 	.short	0x010a
        /*07f6*/ 	.byte	0xff
	.zero		1


	//   ....[111]....
        /*07f8*/ 	.word	0x00009340
        /*07fc*/ 	.word	0x00000000
        /*0800*/ 	.word	0x00000080
        /*0804*/ 	.short	0x010a
        /*0806*/ 	.byte	0xff
	.zero		1


	//   ....[112]....
        /*0808*/ 	.word	0x000093a0
        /*080c*/ 	.word	0x00000003
        /*0810*/ 	.word	0x000000c0
        /*0814*/ 	.short	0x010a
        /*0816*/ 	.byte	0xff
	.zero		1


	//   ....[113]....
        /*0818*/ 	.word	0x00009400
        /*081c*/ 	.word	0x00000000
        /*0820*/ 	.word	0x00000000
        /*0824*/ 	.short	0x010a
        /*0826*/ 	.byte	0xff
	.zero		1


	//   ....[114]....
        /*0828*/ 	.word	0x00009460
        /*082c*/ 	.word	0x00000000
        /*0830*/ 	.word	0x00000000
        /*0834*/ 	.short	0x010a
        /*0836*/ 	.byte	0xff
	.zero		1


	//   ....[115]....
        /*0838*/ 	.word	0x000094c0
        /*083c*/ 	.word	0x00000000
        /*0840*/ 	.word	0x00000000
        /*0844*/ 	.short	0x010a
        /*0846*/ 	.byte	0xff
	.zero		1


	//   ....[116]....
        /*0848*/ 	.word	0x00009520
        /*084c*/ 	.word	0x00000000
        /*0850*/ 	.word	0x00000000
        /*0854*/ 	.short	0x010a
        /*0856*/ 	.byte	0xff
	.zero		1


	//   ....[117]....
        /*0858*/ 	.word	0x00009580
        /*085c*/ 	.word	0x00000000
        /*0860*/ 	.word	0x00000000
        /*0864*/ 	.short	0x010a
        /*0866*/ 	.byte	0xff
	.zero		1


	//   ....[118]....
        /*0868*/ 	.word	0x000095d0
        /*086c*/ 	.word	0x00000000
        /*0870*/ 	.word	0x00000080
        /*0874*/ 	.short	0x010a
        /*0876*/ 	.byte	0xff
	.zero		1


	//   ....[119]....
        /*0878*/ 	.word	0x00009630
        /*087c*/ 	.word	0x00000000
        /*0880*/ 	.word	0x00000078
        /*0884*/ 	.short	0x010a
        /*0886*/ 	.byte	0xff
	.zero		1


	//   ....[120]....
        /*0888*/ 	.word	0x00009690
        /*088c*/ 	.word	0x00000003
        /*0890*/ 	.word	0x00000050
        /*0894*/ 	.short	0x010a
        /*0896*/ 	.byte	0xff
	.zero		1


	//   ....[121]....
        /*0898*/ 	.word	0x000096f0
        /*089c*/ 	.word	0x00000003
        /*08a0*/ 	.word	0x00000058
        /*08a4*/ 	.short	0x010a
        /*08a6*/ 	.byte	0xff
	.zero		1


	//   ....[122]....
        /*08a8*/ 	.word	0x00009750
        /*08ac*/ 	.word	0x00000003
        /*08b0*/ 	.word	0x00000060
        /*08b4*/ 	.short	0x010a
        /*08b6*/ 	.byte	0xff
	.zero		1


	//   ....[123]....
        /*08b8*/ 	.word	0x000097b0
        /*08bc*/ 	.word	0x00000003
        /*08c0*/ 	.word	0x00000068
        /*08c4*/ 	.short	0x010a
        /*08c6*/ 	.byte	0xff
	.zero		1


	//   ....[124]....
        /*08c8*/ 	.word	0x00009810
        /*08cc*/ 	.word	0x00000000
        /*08d0*/ 	.word	0x00000050
        /*08d4*/ 	.short	0x010a
        /*08d6*/ 	.byte	0xff
	.zero		1


	//   ....[125]....
        /*08d8*/ 	.word	0x00009870
        /*08dc*/ 	.word	0x00000000
        /*08e0*/ 	.word	0x00000058
        /*08e4*/ 	.short	0x010a
        /*08e6*/ 	.byte	0xff
	.zero		1


	//   ....[126]....
        /*08e8*/ 	.word	0x000098d0
        /*08ec*/ 	.word	0x00000000
        /*08f0*/ 	.word	0x00000060
        /*08f4*/ 	.short	0x010a
        /*08f6*/ 	.byte	0xff
	.zero		1


	//   ....[127]....
        /*08f8*/ 	.word	0x00009920
        /*08fc*/ 	.word	0x00000000
        /*0900*/ 	.word	0x00000080
        /*0904*/ 	.short	0x010a
        /*0906*/ 	.byte	0xff
	.zero		1


	//   ....[128]....
        /*0908*/ 	.word	0x00009970
        /*090c*/ 	.word	0x00000000
        /*0910*/ 	.word	0x00000030
        /*0914*/ 	.short	0x010a
        /*0916*/ 	.byte	0xff
	.zero		1


	//   ....[129]....
        /*0918*/ 	.word	0x000099c0
        /*091c*/ 	.word	0x0000006c
        /*0920*/ 	.word	0x000000a0
        /*0924*/ 	.short	0x010a
        /*0926*/ 	.byte	0xff
	.zero		1


	//   ....[130]....
        /*0928*/ 	.word	0x00009a10
        /*092c*/ 	.word	0x00000037
        /*0930*/ 	.word	0x00000030
        /*0934*/ 	.short	0x010a
        /*0936*/ 	.byte	0xff
	.zero		1


	//   ....[131]....
        /*0938*/ 	.word	0x00009a60
        /*093c*/ 	.word	0x00000049
        /*0940*/ 	.word	0x00000030
        /*0944*/ 	.short	0x010a
        /*0946*/ 	.byte	0xff
	.zero		1


	//   ....[132]....
        /*0948*/ 	.word	0x00009ab0
        /*094c*/ 	.word	0x0000004c
        /*0950*/ 	.word	0x00000030
        /*0954*/ 	.short	0x010a
        /*0956*/ 	.byte	0xff
	.zero		1


	//----- nvinfo : EIATTR_NUM_MBARRIERS
	.align		4
.L_48:
        /*0958*/ 	.byte	0x03, 0x38
        /*095a*/ 	.short	0x0020


	//----- nvinfo : EIATTR_EXIT_INSTR_OFFSETS
	.align		4
        /*095c*/ 	.byte	0x04, 0x1c
        /*095e*/ 	.short	(.L_50 - .L_49)


	//   ....[0]....
.L_49:
        /*0960*/ 	.word	0x00002450


	//   ....[1]....
        /*0964*/ 	.word	0x00002940


	//   ....[2]....
        /*0968*/ 	.word	0x000029a0


	//   ....[3]....
        /*096c*/ 	.word	0x00003900


	//   ....[4]....
        /*0970*/ 	.word	0x00004960


	//   ....[5]....
        /*0974*/ 	.word	0x000049a0


	//   ....[6]....
        /*0978*/ 	.word	0x00008fb0


	//----- nvinfo : EIATTR_MAX_THREADS
	.align		4
.L_50:
        /*097c*/ 	.byte	0x04, 0x05
        /*097e*/ 	.short	(.L_52 - .L_51)
.L_51:
        /*0980*/ 	.word	0x00000100
        /*0984*/ 	.word	0x00000001
        /*0988*/ 	.word	0x00000001


	//----- nvinfo : EIATTR_CRS_STACK_SIZE
	.align		4
.L_52:
        /*098c*/ 	.byte	0x04, 0x1e
        /*098e*/ 	.short	(.L_54 - .L_53)
.L_53:
        /*0990*/ 	.word	0x00000000


	//----- nvinfo : EIATTR_CBANK_PARAM_SIZE
	.align		4
.L_54:
        /*0994*/ 	.byte	0x03, 0x19
        /*0996*/ 	.short	0x0800


	//----- nvinfo : EIATTR_PARAM_CBANK
	.align		4
        /*0998*/ 	.byte	0x04, 0x0a
        /*099a*/ 	.short	(.L_56 - .L_55)
	.align		4
.L_55:
        /*099c*/ 	.word	index@(.nv.constant0._ZN7cutlass13device_kernelINS_4gemm6kernel13GemmUniversalIN4cute5tupleIJiiiiEEENS1_10collective13CollectiveMmaINS1_35MainloopSm100TmaUmmaWarpSpecializedILi3ELi2ELi4ENS5_IJNS4_1CILi1EEESB_SB_EEEEENS5_IJNSA_ILi64EEENSA_ILi256EEENSA_ILi128EEEEEEaNS5_IJlSB_lEEEaSI_NS4_8TiledMMAINS4_8MMA_AtomIJNS4_15SM100_MMA_S8_SSIaaiLi64ELi256ELNS4_4UMMA5MajorE0ELSN_0ELNSM_8SaturateE0EEEEEENS4_6LayoutISC_NS5_IJNSA_ILi0EEESS_SS_EEEEENS5_IJNS4_10UnderscoreESV_SV_EEEEENS4_13SM90_TMA_LOADENS4_14ComposedLayoutINS4_7SwizzleILi3ELi4ELi3EEENS4_18smem_ptr_flag_bitsILi8EEENSR_INS5_IJNSA_ILi8EEESG_EEENS5_IJSG_SB_EEEEEEEvNS4_8identityESY_S18_vS19_EENS_8epilogue10collective18CollectiveEpilogueINS1B_23Sm100TmaWarpSpecializedILi4ELi2ELi32ELb0ELb0EEEJSH_NS5_IJNSR_ISE_SB_EES1G_EEEaSI_aSI_NS1B_6fusion15FusionCallbacksIS1F_NS1I_17LinearCombinationIaiaiLNS_15FloatRoundStyleE2EEESH_S1H_JEEENS4_5SM1004TMEM4LOAD26SM100_TMEM_LOAD_16dp32b32xESY_NSZ_INS10_ILi2ELi4ELi3EEES13_NSR_INS5_IJS14_SE_EEENS5_IJSE_SB_EEEEEEENS4_39AutoVectorizingCopyWithAssumedAlignmentILi128EEENS4_14SM90_TMA_STOREES1W_S1Y_S1Y_EEEvvEEEEvNT_6ParamsE)
        /*09a0*/ 	.short	0x0380
        /*09a2*/ 	.short	0x0800


	//----- nvinfo : EIATTR_SW_WAR
	.align		4
.L_56:
        /*09a4*/ 	.byte	0x04, 0x36
        /*09a6*/ 	.short	(.L_58 - .L_57)
.L_57:
        /*09a8*/ 	.word	0x00000008
.L_58:


//--------------------- .nv.callgraph             --------------------------
	.section	.nv.callgraph,"",@"SHT_CUDA_CALLGRAPH"
	.align	4
	.sectionentsize	8
	.align		4
        /*0000*/ 	.word	0x00000000
	.align		4
        /*0004*/ 	.word	0xffffffff
	.align		4
        /*0008*/ 	.word	index@(_ZN7cutlass13device_kernelINS_4gemm6kernel13GemmUniversalIN4cute5tupleIJiiiiEEENS1_10collective13CollectiveMmaINS1_35MainloopSm100TmaUmmaWarpSpecializedILi3ELi2ELi4ENS5_IJNS4_1CILi1EEESB_SB_EEEEENS5_IJNSA_ILi64EEENSA_ILi256EEENSA_ILi128EEEEEEaNS5_IJlSB_lEEEaSI_NS4_8TiledMMAINS4_8MMA_AtomIJNS4_15SM100_MMA_S8_SSIaaiLi64ELi256ELNS4_4UMMA5MajorE0ELSN_0ELNSM_8SaturateE0EEEEEENS4_6LayoutISC_NS5_IJNSA_ILi0EEESS_SS_EEEEENS5_IJNS4_10UnderscoreESV_SV_EEEEENS4_13SM90_TMA_LOADENS4_14ComposedLayoutINS4_7SwizzleILi3ELi4ELi3EEENS4_18smem_ptr_flag_bitsILi8EEENSR_INS5_IJNSA_ILi8EEESG_EEENS5_IJSG_SB_EEEEEEEvNS4_8identityESY_S18_vS19_EENS_8epilogue10collective18CollectiveEpilogueINS1B_23Sm100TmaWarpSpecializedILi4ELi2ELi32ELb0ELb0EEEJSH_NS5_IJNSR_ISE_SB_EES1G_EEEaSI_aSI_NS1B_6fusion15FusionCallbacksIS1F_NS1I_17LinearCombinationIaiaiLNS_15FloatRoundStyleE2EEESH_S1H_JEEENS4_5SM1004TMEM4LOAD26SM100_TMEM_LOAD_16dp32b32xESY_NSZ_INS10_ILi2ELi4ELi3EEES13_NSR_INS5_IJS14_SE_EEENS5_IJSE_SB_EEEEEEENS4_39AutoVectorizingCopyWithAssumedAlignmentILi128EEENS4_14SM90_TMA_STOREES1W_S1Y_S1Y_EEEvvEEEEvNT_6ParamsE)
	.align		4
        /*000c*/ 	.word	index@(__assertfail)
	.align		4
        /*0010*/ 	.word	0x00000000
	.align		4
        /*0014*/ 	.word	0xfffffffe
	.align		4
        /*0018*/ 	.word	0x00000000
	.align		4
        /*001c*/ 	.word	0xfffffffd
	.align		4
        /*0020*/ 	.word	0x00000000
	.align		4
        /*0024*/ 	.word	0xfffffffc


//--------------------- .nv.constant4             --------------------------
	.section	.nv.constant4,"a",@progbits
	.align	8
	.align		8
.nv.constant4:
        /*0000*/ 	.dword	__assertfail
	.align		8
        /*0008*/ 	.dword	__unnamed_1
	.align		8
        /*0010*/ 	.dword	__unnamed_2
	.align		8
        /*0018*/ 	.dword	__unnamed_3
	.align		8
        /*0020*/ 	.dword	_ZN39_INTERNAL_150474e1_4_k_cu_77351e02_95014cuda3std3__45__cpo5beginE
	.align		8
        /*0028*/ 	.dword	_ZN39_INTERNAL_150474e1_4_k_cu_77351e02_95014cuda3std3__45__cpo3endE
	.align		8
        /*0030*/ 	.dword	_ZN39_INTERNAL_150474e1_4_k_cu_77351e02_95014cuda3std3__45__cpo6cbeginE
	.align		8
        /*0038*/ 	.dword	_ZN39_INTERNAL_150474e1_4_k_cu_77351e02_95014cuda3std3__45__cpo4cendE
	.align		8
        /*0040*/ 	.dword	_ZN39_INTERNAL_150474e1_4_k_cu_77351e02_95014cuda3std3__441_GLOBAL__N__150474e1_4_k_cu_77351e02_95016ignoreE
	.align		8
        /*0048*/ 	.dword	_ZN39_INTERNAL_150474e1_4_k_cu_77351e02_95014cuda3std3__419piecewise_constructE
	.align		8
        /*0050*/ 	.dword	_ZN39_INTERNAL_150474e1_4_k_cu_77351e02_95014cuda3std3__48in_placeE
	.align		8
        /*0058*/ 	.dword	_ZN39_INTERNAL_150474e1_4_k_cu_77351e02_95014cuda3std6ranges3__45__cpo4swapE
	.align		8
        /*0060*/ 	.dword	_ZN39_INTERNAL_150474e1_4_k_cu_77351e02_95014cuda3std6ranges3__45__cpo9iter_moveE
	.align		8
        /*0068*/ 	.dword	_ZN39_INTERNAL_150474e1_4_k_cu_77351e02_95014cute7productE
	.align		8
        /*0070*/ 	.dword	_ZN39_INTERNAL_150474e1_4_k_cu_77351e02_95014cute1_E
	.align		8
        /*0078*/ 	.dword	$str$25
	.align		8
        /*0080*/ 	.dword	$str$26
	.align		8
        /*0088*/ 	.dword	$str$27
	.align		8
        /*0090*/ 	.dword	$str$28


//--------------------- .text._ZN7cutlass13device_kernelINS_4gemm6kernel13GemmUniversalIN4cute5tupleIJiiiiEEENS1_10collective13CollectiveMmaINS1_35MainloopSm100TmaUmmaWarpSpecializedILi3ELi2ELi4ENS5_IJNS4_1CILi1EEESB_SB_EEEEENS5_IJNSA_ILi64EEENSA_ILi256EEENSA_ILi128EEEEEEaNS5_IJlSB_lEEEaSI_NS4_8TiledMMAINS4_8MMA_AtomIJNS4_15SM100_MMA_S8_SSIaaiLi64ELi256ELNS4_4UMMA5MajorE0ELSN_0ELNSM_8SaturateE0EEEEEENS4_6LayoutISC_NS5_IJNSA_ILi0EEESS_SS_EEEEENS5_IJNS4_10UnderscoreESV_SV_EEEEENS4_13SM90_TMA_LOADENS4_14ComposedLayoutINS4_7SwizzleILi3ELi4ELi3EEENS4_18smem_ptr_flag_bitsILi8EEENSR_INS5_IJNSA_ILi8EEESG_EEENS5_IJSG_SB_EEEEEEEvNS4_8identityESY_S18_vS19_EENS_8epilogue10collective18CollectiveEpilogueINS1B_23Sm100TmaWarpSpecializedILi4ELi2ELi32ELb0ELb0EEEJSH_NS5_IJNSR_ISE_SB_EES1G_EEEaSI_aSI_NS1B_6fusion15FusionCallbacksIS1F_NS1I_17LinearCombinationIaiaiLNS_15FloatRoundStyleE2EEESH_S1H_JEEENS4_5SM1004TMEM4LOAD26SM100_TMEM_LOAD_16dp32b32xESY_NSZ_INS10_ILi2ELi4ELi3EEES13_NSR_INS5_IJS14_SE_EEENS5_IJSE_SB_EEEEEEENS4_39AutoVectorizingCopyWithAssumedAlignmentILi128EEENS4_14SM90_TMA_STOREES1W_S1Y_S1Y_EEEvvEEEEvNT_6ParamsE --------------------------
	.section	.text._ZN7cutlass13device_kernelINS_4gemm6kernel13GemmUniversalIN4cute5tupleIJiiiiEEENS1_10collective13CollectiveMmaINS1_35MainloopSm100TmaUmmaWarpSpecializedILi3ELi2ELi4ENS5_IJNS4_1CILi1EEESB_SB_EEEEENS5_IJNSA_ILi64EEENSA_ILi256EEENSA_ILi128EEEEEEaNS5_IJlSB_lEEEaSI_NS4_8TiledMMAINS4_8MMA_AtomIJNS4_15SM100_MMA_S8_SSIaaiLi64ELi256ELNS4_4UMMA5MajorE0ELSN_0ELNSM_8SaturateE0EEEEEENS4_6LayoutISC_NS5_IJNSA_ILi0EEESS_SS_EEEEENS5_IJNS4_10UnderscoreESV_SV_EEEEENS4_13SM90_TMA_LOADENS4_14ComposedLayoutINS4_7SwizzleILi3ELi4ELi3EEENS4_18smem_ptr_flag_bitsILi8EEENSR_INS5_IJNSA_ILi8EEESG_EEENS5_IJSG_SB_EEEEEEEvNS4_8identityESY_S18_vS19_EENS_8epilogue10collective18CollectiveEpilogueINS1B_23Sm100TmaWarpSpecializedILi4ELi2ELi32ELb0ELb0EEEJSH_NS5_IJNSR_ISE_SB_EES1G_EEEaSI_aSI_NS1B_6fusion15FusionCallbacksIS1F_NS1I_17LinearCombinationIaiaiLNS_15FloatRoundStyleE2EEESH_S1H_JEEENS4_5SM1004TMEM4LOAD26SM100_TMEM_LOAD_16dp32b32xESY_NSZ_INS10_ILi2ELi4ELi3EEES13_NSR_INS5_IJS14_SE_EEENS5_IJSE_SB_EEEEEEENS4_39AutoVectorizingCopyWithAssumedAlignmentILi128EEENS4_14SM90_TMA_STOREES1W_S1Y_S1Y_EEEvvEEEEvNT_6ParamsE,"ax",@progbits
	.align	128
.text._ZN7cutlass13device_kernelINS_4gemm6kernel13GemmUniversalIN4cute5tupleIJiiiiEEENS1_10collective13CollectiveMmaINS1_35MainloopSm100TmaUmmaWarpSpecializedILi3ELi2ELi4ENS5_IJNS4_1CILi1EEESB_SB_EEEEENS5_IJNSA_ILi64EEENSA_ILi256EEENSA_ILi128EEEEEEaNS5_IJlSB_lEEEaSI_NS4_8TiledMMAINS4_8MMA_AtomIJNS4_15SM100_MMA_S8_SSIaaiLi64ELi256ELNS4_4UMMA5MajorE0ELSN_0ELNSM_8SaturateE0EEEEEENS4_6LayoutISC_NS5_IJNSA_ILi0EEESS_SS_EEEEENS5_IJNS4_10UnderscoreESV_SV_EEEEENS4_13SM90_TMA_LOADENS4_14ComposedLayoutINS4_7SwizzleILi3ELi4ELi3EEENS4_18smem_ptr_flag_bitsILi8EEENSR_INS5_IJNSA_ILi8EEESG_EEENS5_IJSG_SB_EEEEEEEvNS4_8identityESY_S18_vS19_EENS_8epilogue10collective18CollectiveEpilogueINS1B_23Sm100TmaWarpSpecializedILi4ELi2ELi32ELb0ELb0EEEJSH_NS5_IJNSR_ISE_SB_EES1G_EEEaSI_aSI_NS1B_6fusion15FusionCallbacksIS1F_NS1I_17LinearCombinationIaiaiLNS_15FloatRoundStyleE2EEESH_S1H_JEEENS4_5SM1004TMEM4LOAD26SM100_TMEM_LOAD_16dp32b32xESY_NSZ_INS10_ILi2ELi4ELi3EEES13_NSR_INS5_IJS14_SE_EEENS5_IJSE_SB_EEEEEEENS4_39AutoVectorizingCopyWithAssumedAlignmentILi128EEENS4_14SM90_TMA_STOREES1W_S1Y_S1Y_EEEvvEEEEvNT_6ParamsE:
        .type           _ZN7cutlass13device_kernelINS_4gemm6kernel13GemmUniversalIN4cute5tupleIJiiiiEEENS1_10collective13CollectiveMmaINS1_35MainloopSm100TmaUmmaWarpSpecializedILi3ELi2ELi4ENS5_IJNS4_1CILi1EEESB_SB_EEEEENS5_IJNSA_ILi64EEENSA_ILi256EEENSA_ILi128EEEEEEaNS5_IJlSB_lEEEaSI_NS4_8TiledMMAINS4_8MMA_AtomIJNS4_15SM100_MMA_S8_SSIaaiLi64ELi256ELNS4_4UMMA5MajorE0ELSN_0ELNSM_8SaturateE0EEEEEENS4_6LayoutISC_NS5_IJNSA_ILi0EEESS_SS_EEEEENS5_IJNS4_10UnderscoreESV_SV_EEEEENS4_13SM90_TMA_LOADENS4_14ComposedLayoutINS4_7SwizzleILi3ELi4ELi3EEENS4_18smem_ptr_flag_bitsILi8EEENSR_INS5_IJNSA_ILi8EEESG_EEENS5_IJSG_SB_EEEEEEEvNS4_8identityESY_S18_vS19_EENS_8epilogue10collective18CollectiveEpilogueINS1B_23Sm100TmaWarpSpecializedILi4ELi2ELi32ELb0ELb0EEEJSH_NS5_IJNSR_ISE_SB_EES1G_EEEaSI_aSI_NS1B_6fusion15FusionCallbacksIS1F_NS1I_17LinearCombinationIaiaiLNS_15FloatRoundStyleE2EEESH_S1H_JEEENS4_5SM1004TMEM4LOAD26SM100_TMEM_LOAD_16dp32b32xESY_NSZ_INS10_ILi2ELi4ELi3EEES13_NSR_INS5_IJS14_SE_EEENS5_IJSE_SB_EEEEEEENS4_39AutoVectorizingCopyWithAssumedAlignmentILi128EEENS4_14SM90_TMA_STOREES1W_S1Y_S1Y_EEEvvEEEEvNT_6ParamsE,@function
        .size           _ZN7cutlass13device_kernelINS_4gemm6kernel13GemmUniversalIN4cute5tupleIJiiiiEEENS1_10collective13CollectiveMmaINS1_35MainloopSm100TmaUmmaWarpSpecializedILi3ELi2ELi4ENS5_IJNS4_1CILi1EEESB_SB_EEEEENS5_IJNSA_ILi64EEENSA_ILi256EEENSA_ILi128EEEEEEaNS5_IJlSB_lEEEaSI_NS4_8TiledMMAINS4_8MMA_AtomIJNS4_15SM100_MMA_S8_SSIaaiLi64ELi256ELNS4_4UMMA5MajorE0ELSN_0ELNSM_8SaturateE0EEEEEENS4_6LayoutISC_NS5_IJNSA_ILi0EEESS_SS_EEEEENS5_IJNS4_10UnderscoreESV_SV_EEEEENS4_13SM90_TMA_LOADENS4_14ComposedLayoutINS4_7SwizzleILi3ELi4ELi3EEENS4_18smem_ptr_flag_bitsILi8EEENSR_INS5_IJNSA_ILi8EEESG_EEENS5_IJSG_SB_EEEEEEEvNS4_8identityESY_S18_vS19_EENS_8epilogue10collective18CollectiveEpilogueINS1B_23Sm100TmaWarpSpecializedILi4ELi2ELi32ELb0ELb0EEEJSH_NS5_IJNSR_ISE_SB_EES1G_EEEaSI_aSI_NS1B_6fusion15FusionCallbacksIS1F_NS1I_17LinearCombinationIaiaiLNS_15FloatRoundStyleE2EEESH_S1H_JEEENS4_5SM1004TMEM4LOAD26SM100_TMEM_LOAD_16dp32b32xESY_NSZ_INS10_ILi2ELi4ELi3EEES13_NSR_INS5_IJS14_SE_EEENS5_IJSE_SB_EEEEEEENS4_39AutoVectorizingCopyWithAssumedAlignmentILi128EEENS4_14SM90_TMA_STOREES1W_S1Y_S1Y_EEEvvEEEEvNT_6ParamsE,(.L_x_167 - _ZN7cutlass13device_kernelINS_4gemm6kernel13GemmUniversalIN4cute5tupleIJiiiiEEENS1_10collective13CollectiveMmaINS1_35MainloopSm100TmaUmmaWarpSpecializedILi3ELi2ELi4ENS5_IJNS4_1CILi1EEESB_SB_EEEEENS5_IJNSA_ILi64EEENSA_ILi256EEENSA_ILi128EEEEEEaNS5_IJlSB_lEEEaSI_NS4_8TiledMMAINS4_8MMA_AtomIJNS4_15SM100_MMA_S8_SSIaaiLi64ELi256ELNS4_4UMMA5MajorE0ELSN_0ELNSM_8SaturateE0EEEEEENS4_6LayoutISC_NS5_IJNSA_ILi0EEESS_SS_EEEEENS5_IJNS4_10UnderscoreESV_SV_EEEEENS4_13SM90_TMA_LOADENS4_14ComposedLayoutINS4_7SwizzleILi3ELi4ELi3EEENS4_18smem_ptr_flag_bitsILi8EEENSR_INS5_IJNSA_ILi8EEESG_EEENS5_IJSG_SB_EEEEEEEvNS4_8identityESY_S18_vS19_EENS_8epilogue10collective18CollectiveEpilogueINS1B_23Sm100TmaWarpSpecializedILi4ELi2ELi32ELb0ELb0EEEJSH_NS5_IJNSR_ISE_SB_EES1G_EEEaSI_aSI_NS1B_6fusion15FusionCallbacksIS1F_NS1I_17LinearCombinationIaiaiLNS_15FloatRoundStyleE2EEESH_S1H_JEEENS4_5SM1004TMEM4LOAD26SM100_TMEM_LOAD_16dp32b32xESY_NSZ_INS10_ILi2ELi4ELi3EEES13_NSR_INS5_IJS14_SE_EEENS5_IJSE_SB_EEEEEEENS4_39AutoVectorizingCopyWithAssumedAlignmentILi128EEENS4_14SM90_TMA_STOREES1W_S1Y_S1Y_EEEvvEEEEvNT_6ParamsE)
        .other          _ZN7cutlass13device_kernelINS_4gemm6kernel13GemmUniversalIN4cute5tupleIJiiiiEEENS1_10collective13CollectiveMmaINS1_35MainloopSm100TmaUmmaWarpSpecializedILi3ELi2ELi4ENS5_IJNS4_1CILi1EEESB_SB_EEEEENS5_IJNSA_ILi64EEENSA_ILi256EEENSA_ILi128EEEEEEaNS5_IJlSB_lEEEaSI_NS4_8TiledMMAINS4_8MMA_AtomIJNS4_15SM100_MMA_S8_SSIaaiLi64ELi256ELNS4_4UMMA5MajorE0ELSN_0ELNSM_8SaturateE0EEEEEENS4_6LayoutISC_NS5_IJNSA_ILi0EEESS_SS_EEEEENS5_IJNS4_10UnderscoreESV_SV_EEEEENS4_13SM90_TMA_LOADENS4_14ComposedLayoutINS4_7SwizzleILi3ELi4ELi3EEENS4_18smem_ptr_flag_bitsILi8EEENSR_INS5_IJNSA_ILi8EEESG_EEENS5_IJSG_SB_EEEEEEEvNS4_8identityESY_S18_vS19_EENS_8epilogue10collective18CollectiveEpilogueINS1B_23Sm100TmaWarpSpecializedILi4ELi2ELi32ELb0ELb0EEEJSH_NS5_IJNSR_ISE_SB_EES1G_EEEaSI_aSI_NS1B_6fusion15FusionCallbacksIS1F_NS1I_17LinearCombinationIaiaiLNS_15FloatRoundStyleE2EEESH_S1H_JEEENS4_5SM1004TMEM4LOAD26SM100_TMEM_LOAD_16dp32b32xESY_NSZ_INS10_ILi2ELi4ELi3EEES13_NSR_INS5_IJS14_SE_EEENS5_IJSE_SB_EEEEEEENS4_39AutoVectorizingCopyWithAssumedAlignmentILi128EEENS4_14SM90_TMA_STOREES1W_S1Y_S1Y_EEEvvEEEEvNT_6ParamsE,@"STO_CUDA_ENTRY STV_DEFAULT"
_ZN7cutlass13device_kernelINS_4gemm6kernel13GemmUniversalIN4cute5tupleIJiiiiEEENS1_10collective13CollectiveMmaINS1_35MainloopSm100TmaUmmaWarpSpecializedILi3ELi2ELi4ENS5_IJNS4_1CILi1EEESB_SB_EEEEENS5_IJNSA_ILi64EEENSA_ILi256EEENSA_ILi128EEEEEEaNS5_IJlSB_lEEEaSI_NS4_8TiledMMAINS4_8MMA_AtomIJNS4_15SM100_MMA_S8_SSIaaiLi64ELi256ELNS4_4UMMA5MajorE0ELSN_0ELNSM_8SaturateE0EEEEEENS4_6LayoutISC_NS5_IJNSA_ILi0EEESS_SS_EEEEENS5_IJNS4_10UnderscoreESV_SV_EEEEENS4_13SM90_TMA_LOADENS4_14ComposedLayoutINS4_7SwizzleILi3ELi4ELi3EEENS4_18smem_ptr_flag_bitsILi8EEENSR_INS5_IJNSA_ILi8EEESG_EEENS5_IJSG_SB_EEEEEEEvNS4_8identityESY_S18_vS19_EENS_8epilogue10collective18CollectiveEpilogueINS1B_23Sm100TmaWarpSpecializedILi4ELi2ELi32ELb0ELb0EEEJSH_NS5_IJNSR_ISE_SB_EES1G_EEEaSI_aSI_NS1B_6fusion15FusionCallbacksIS1F_NS1I_17LinearCombinationIaiaiLNS_15FloatRoundStyleE2EEESH_S1H_JEEENS4_5SM1004TMEM4LOAD26SM100_TMEM_LOAD_16dp32b32xESY_NSZ_INS10_ILi2ELi4ELi3EEES13_NSR_INS5_IJS14_SE_EEENS5_IJSE_SB_EEEEEEENS4_39AutoVectorizingCopyWithAssumedAlignmentILi128EEENS4_14SM90_TMA_STOREES1W_S1Y_S1Y_EEEvvEEEEvNT_6ParamsE:
[----:B------:R-:W1:Y:S01]  /*0000*/  LDC R1, c[0x0][0x37c] ;  /* 0x0000df00ff017b82 */ /* 0x000e620000000800 */
[----:B------:R-:W2:Y:S01]  /*0010*/  S2R R103, SR_TID.X ;  /* 0x0000000000677919 */ /* 0x000ea20000002100 */
[----:B------:R-:W3:Y:S01]  /*0020*/  LDCU.64 UR4, c[0x0][0x890] ;  /* 0x00011200ff0477ac */ /* 0x000ee20008000a00 */
[----:B------:R-:W-:Y:S02]  /*0030*/  PRMT R91, RZ, 0x7610, R91 ;  /* 0x00007610ff5b7816 */ /* 0x000fe4000000005b */
[----:B------:R-:W-:Y:S01]  /*0040*/  ELECT P5, URZ, PT ;  /* 0x0000000000ff782f */ /* 0x000fe200038a0000 */
[----:B------:R-:W4:Y:S01]  /*0050*/  LDCU.64 UR46, c[0x0][0x358] ;  /* 0x00006b00ff2e77ac */ /* 0x000f220008000a00 */
[----:B---3--:R-:W-:-:S04]  /*0060*/  UISETP.NE.U32.AND UP0, UPT, UR4, URZ, UPT ;  /* 0x000000ff0400728c */ /* 0x008fc8000bf05070 */
[----:B------:R-:W-:Y:S01]  /*0070*/  UISETP.NE.AND.EX UP0, UPT, UR5, URZ, UPT, UP0 ;  /* 0x000000ff0500728c */ /* 0x000fe2000bf05300 */
[----:B--2---:R-:W-:-:S05]  /*0080*/  SHF.R.U32.HI R96, RZ, 0x5, R103 ;  /* 0x00000005ff607819 */ /* 0x004fca0000011667 */
[----:B------:R-:W2:Y:S02]  /*0090*/  SHFL.IDX PT, R0, R96, RZ, 0x1f ;  /* 0x00001fff60007589 */ /* 0x000ea400000e0000 */
[----:B--2---:R-:W-:Y:S01]  /*00a0*/  R2UR UR8, R0 ;  /* 0x00000000000872ca */ /* 0x004fe200000e0000 */
[----:B-1--4-:R-:W-:-:S14]  /*00b0*/  BRA.U UP0, `(.L_x_0) ;  /* 0x00000001002c7547 */ /* 0x012fdc000b800000 */
[----:B------:R-:W1:Y:S02]  /*00c0*/  LDCU.64 UR6, c[0x0][0x888] ;  /* 0x00011100ff0677ac */ /* 0x000e640008000a00 */
[----:B-1----:R-:W-:-:S04]  /*00d0*/  UISETP.NE.U32.AND UP0, UPT, UR6, URZ, UPT ;  /* 0x000000ff0600728c */ /* 0x002fc8000bf05070 */
[----:B------:R-:W-:-:S09]  /*00e0*/  UISETP.NE.AND.EX UP0, UPT, UR7, URZ, UPT, UP0 ;  /* 0x000000ff0700728c */ /* 0x000fd2000bf05300 */
[----:B------:R-:W-:Y:S05]  /*00f0*/  BRA.U !UP0, `(.L_x_1) ;  /* 0x0000000108107547 */ /* 0x000fea000b800000 */
[----:B------:R-:W1:Y:S02]  /*0100*/  LDC.64 R50, c[0x0][0x888] ;  /* 0x00022200ff327b82 */ /* 0x000e640000000a00 */
[----:B-1----:R1:W5:Y:S01]  /*0110*/  LDG.E R50, desc[UR46][R50.64] ;  /* 0x0000002e32327981 */ /* 0x002362000c1e1900 */
[----:B------:R-:W-:Y:S01]  /*0120*/  HFMA2 R91, -RZ, RZ, 0, 5.9604644775390625e-08 ;  /* 0x00000001ff5b7431 */ /* 0x000fe200000001ff */
[----:B------:R-:W-:Y:S05]  /*0130*/  BRA `(.L_x_0) ;  /* 0x00000000000c7947 */ /* 0x000fea0003800000 */
.L_x_1:
[----:B------:R-:W1:Y:S01]  /*0140*/  LDCU UR6, c[0x0][0x880] ;  /* 0x00011000ff0677ac */ /* 0x000e620008000800 */
[----:B------:R-:W-:Y:S01]  /*0150*/  HFMA2 R91, -RZ, RZ, 0, 5.9604644775390625e-08 ;  /* 0x00000001ff5b7431 */ /* 0x000fe200000001ff */
[----:B-1----:R-:W-:-:S07]  /*0160*/  MOV R50, UR6 ;  /* 0x0000000600327c02 */ /* 0x002fce0008000f00 */
.L_x_0:
[----:B------:R-:W2:Y:S02]  /*0170*/  LDCU.64 UR6, c[0x0][0x8b0] ;  /* 0x00011600ff0677ac */ /* 0x000ea40008000a00 */
[----:B--2---:R-:W-:-:S04]  /*0180*/  UISETP.NE.U32.AND UP0, UPT, UR6, URZ, UPT ;  /* 0x000000ff0600728c */ /* 0x004fc8000bf05070 */
[----:B------:R-:W-:-:S09]  /*0190*/  UISETP.NE.AND.EX UP0, UPT, UR7, URZ, UPT, UP0 ;  /* 0x000000ff0700728c */ /* 0x000fd2000bf05300 */
[----:B------:R-:W-:Y:S05]  /*01a0*/  BRA.U UP0, `(.L_x_2) ;  /* 0x0000000100247547 */ /* 0x000fea000b800000 */
[----:B------:R-:W2:Y:S02]  /*01b0*/  LDCU.64 UR6, c[0x0][0x8a8] ;  /* 0x00011500ff0677ac */ /* 0x000ea40008000a00 */
[----:B--2---:R-:W-:-:S04]  /*01c0*/  UISETP.NE.U32.AND UP0, UPT, UR6, URZ, UPT ;  /* 0x000000ff0600728c */ /* 0x004fc8000bf05070 */
[----:B------:R-:W-:-:S09]  /*01d0*/  UISETP.NE.AND.EX UP0, UPT, UR7, URZ, UPT, UP0 ;  /* 0x000000ff0700728c */ /* 0x000fd2000bf05300 */
[----:B------:R-:W-:Y:S05]  /*01e0*/  BRA.U !UP0, `(.L_x_3) ;  /* 0x00000001080c7547 */ /* 0x000fea000b800000 */
[----:B------:R-:W2:Y:S02]  /*01f0*/  LDC.64 R2, c[0x0][0x8a8] ;  /* 0x00022a00ff027b82 */ /* 0x000ea40000000a00 */
[----:B--2---:R2:W5:Y:S01]  /*0200*/  LDG.E R47, desc[UR46][R2.64] ;  /* 0x0000002e022f7981 */ /* 0x004562000c1e1900 */
[----:B------:R-:W-:Y:S05]  /*0210*/  BRA `(.L_x_2) ;  /* 0x0000000000087947 */ /* 0x000fea0003800000 */
.L_x_3:
[----:B------:R-:W2:Y:S02]  /*0220*/  LDCU UR6, c[0x0][0x8a0] ;  /* 0x00011400ff0677ac */ /* 0x000ea40008000800 */
[----:B--2---:R-:W-:Y:S02]  /*0230*/  MOV R47, UR6 ;  /* 0x00000006002f7c02 */ /* 0x004fe40008000f00 */
.L_x_2:
[----:B------:R-:W-:Y:S01]  /*0240*/  IMAD.U32 R0, RZ, RZ, UR8 ;  /* 0x00000008ff007e24 */ /* 0x000fe2000f8e00ff */
[----:B------:R-:W-:Y:S04]  /*0250*/  BSSY.RECONVERGENT B0, `(.L_x_4) ;  /* 0x000000c000007945 */ /* 0x000fe80003800200 */
[C---:B------:R-:W-:Y:S02]  /*0260*/  ISETP.NE.OR P1, PT, R0.reuse, 0x1, !P5 ;  /* 0x000000010000780c */ /* 0x040fe40006f25670 */
[----:B------:R-:W-:-:S11]  /*0270*/  ISETP.NE.OR P0, PT, R0, 0x3, !P5 ;  /* 0x000000030000780c */ /* 0x000fd60006f05670 */
[----:B------:R-:W-:Y:S05]  /*0280*/  @P1 BRA `(.L_x_5) ;  /* 0x0000000000201947 */ /* 0x000fea0003800000 */
[----:B------:R-:W3:Y:S02]  /*0290*/  LDCU.64 UR6, c[0x0][0x348] ;  /* 0x00006900ff0677ac */ /* 0x000ee40008000a00 */
[----:B---3--:R-:W-:Y:S02]  /*02a0*/  UIADD3 UR10, UP1, UPT, UR6, 0x80, URZ ;  /* 0x00000080060a7890 */ /* 0x008fe4000ff3e0ff */
[----:B------:R-:W-:Y:S02]  /*02b0*/  UIADD3 UR6, UP0, UPT, UR6, 0x180, URZ ;  /* 0x0000018006067890 */ /* 0x000fe4000ff1e0ff */
[----:B------:R-:W-:Y:S02]  /*02c0*/  UIADD3.X UR11, UPT, UPT, URZ, UR7, URZ, UP1, !UPT ;  /* 0x00000007ff0b7290 */ /* 0x000fe40008ffe4ff */
[----:B------:R-:W-:-:S07]  /*02d0*/  UIADD3.X UR7, UPT, UPT, URZ, UR7, URZ, UP0, !UPT ;  /* 0x00000007ff077290 */ /* 0x000fce00087fe4ff */
[----:B------:R3:W-:Y:S02]  /*02e0*/  UTMACCTL.PF [UR10] ;  /* 0x000000000a0079b9 */ /* 0x0007e40008040000 */
[----:B------:R3:W-:Y:S02]  /*02f0*/  UTMACCTL.PF [UR6] ;  /* 0x00000000060079b9 */ /* 0x0007e40008040000 */
[----:B---3--:R-:W-:Y:S01]  /*0300*/  NOP ;  /* 0x0000000000007918 */ /* 0x008fe20000000000 */
.L_x_5:
[----:B------:R-:W-:Y:S05]  /*0310*/  BSYNC.RECONVERGENT B0 ;  /* 0x0000000000007941 */ /* 0x000fea0003800200 */
.L_x_4:
[----:B------:R-:W-:Y:S04]  /*0320*/  BSSY.RECONVERGENT B0, `(.L_x_6) ;  /* 0x000000a000007945 */ /* 0x000fe80003800200 */
        /* <DEDUP_REMOVED lines=9> */
.L_x_7:
[----:B------:R-:W-:Y:S05]  /*03c0*/  BSYNC.RECONVERGENT B0 ;  /* 0x0000000000007941 */ /* 0x000fea0003800200 */
.L_x_6:
[----:B------:R-:W3:Y:S01]  /*03d0*/  LDCU.64 UR6, c[0x0][0x888] ;  /* 0x00011100ff0677ac */ /* 0x000ee20008000a00 */
[----:B------:R-:W-:Y:S02]  /*03e0*/  UISETP.EQ.U32.AND UP1, UPT, UR4, URZ, UPT ;  /* 0x000000ff0400728c */ /* 0x000fe4000bf22070 */
[----:B------:R-:W-:Y:S02]  /*03f0*/  UPLOP3.LUT UP2, UPT, UPT, UPT, UPT, 0x80, 0x8 ;  /* 0x000000000008789c */ /* 0x000fe40003f4f070 */
[----:B---3--:R-:W-:-:S04]  /*0400*/  UISETP.NE.U32.AND UP0, UPT, UR6, URZ, UPT ;  /* 0x000000ff0600728c */ /* 0x008fc8000bf05070 */
[----:B------:R-:W-:-:S04]  /*0410*/  UISETP.NE.AND.EX UP0, UPT, UR7, URZ, UPT, UP0 ;  /* 0x000000ff0700728c */ /* 0x000fc8000bf05300 */
[----:B------:R-:W-:-:S04]  /*0420*/  UISETP.EQ.OR.EX UP3, UPT, UR5, URZ, !UP0, UP1 ;  /* 0x000000ff0500728c */ /* 0x000fc8000c762710 */
[----:B------:R-:W-:-:S05]  /*0430*/  UP2UR UR50, UPR, URZ, 0x8 ;  /* 0x00000008ff327883 */ /* 0x000fca0008000000 */
[----:B------:R-:W-:Y:S07]  /*0440*/  BRA.U !UP3, `(.L_x_8) ;  /* 0x000000010b207547 */ /* 0x000fee000b800000 */
[----:B-----5:R-:W-:Y:S01]  /*0450*/  R2UR UR6, R50 ;  /* 0x00000000320672ca */ /* 0x020fe200000e0000 */
[----:B------:R-:W-:Y:S02]  /*0460*/  UISETP.NE.U32.AND UP2, UPT, UR4, URZ, UPT ;  /* 0x000000ff0400728c */ /* 0x000fe4000bf45070 */
[----:B------:R-:W-:Y:S02]  /*0470*/  USEL UR4, URZ, 0xffffffff, UP0 ;  /* 0xffffffffff047887 */ /* 0x000fe40008000000 */
[----:B------:R-:W-:-:S08]  /*0480*/  UISETP.NE.AND.EX UP2, UPT, UR5, URZ, UPT, UP2 ;  /* 0x000000ff0500728c */ /* 0x000fd0000bf45320 */
[----:B------:R-:W-:-:S04]  /*0490*/  UISETP.NE.AND UP1, UPT, UR6, URZ, UPT ;  /* 0x000000ff0600728c */ /* 0x000fc8000bf25270 */
[----:B------:R-:W-:-:S04]  /*04a0*/  @!UP2 USEL UR4, URZ, 0xffffffff, UP1 ;  /* 0xffffffffff04a887 */ /* 0x000fc80008800000 */
[----:B------:R-:W-:-:S04]  /*04b0*/  ULOP3.LUT UR4, UR4, 0x1, URZ, 0xc0, !UPT ;  /* 0x0000000104047892 */ /* 0x000fc8000f8ec0ff */
[----:B------:R-:W-:-:S11]  /*04c0*/  UISETP.NE.U32.AND UP2, UPT, UR4, 0x1, UPT ;  /* 0x000000010400788c */ /* 0x000fd6000bf45070 */
.L_x_8:
[----:B--2---:R-:W2:Y:S01]  /*04d0*/  SHFL.IDX PT, R2, R96, RZ, 0x1f ;  /* 0x00001fff60027589 */ /* 0x004ea200000e0000 */
[----:B------:R-:W-:-:S04]  /*04e0*/  UISETP.NE.AND UP1, UPT, UR8, 0x2, UPT ;  /* 0x000000020800788c */ /* 0x000fc8000bf25270 */
[----:B------:R-:W-:Y:S01]  /*04f0*/  USEL UR6, URZ, 0x1, UP1 ;  /* 0x00000001ff067887 */ /* 0x000fe20008800000 */
[----:B--2---:R-:W-:-:S13]  /*0500*/  ISETP.NE.AND P0, PT, R2, RZ, PT ;  /* 0x000000ff0200720c */ /* 0x004fda0003f05270 */
[----:B------:R-:W-:Y:S05]  /*0510*/  @P0 BRA `(.L_x_9) ;  /* 0x0000000000400947 */ /* 0x000fea0003800000 */
[----:B------:R-:W2:Y:S01]  /*0520*/  S2UR UR5, SR_CgaCtaId ;  /* 0x00000000000579c3 */ /* 0x000ea20000008800 */
[----:B------:R-:W-:Y:S01]  /*0530*/  UMOV UR7, 0x400 ;  /* 0x0000040000077882 */ /* 0x000fe20000000000 */
[----:B------:R-:W-:Y:S01]  /*0540*/  UMOV UR4, 0x1 ;  /* 0x0000000100047882 */ /* 0x000fe20000000000 */
[----:B------:R-:W-:Y:S01]  /*0550*/  ELECT P0, URZ, PT ;  /* 0x0000000000ff782f */ /* 0x000fe20003800000 */
[----:B------:R-:W-:-:S04]  /*0560*/  UIADD3 UR10, UPT, UPT, -UR4, 0x100000, URZ ;  /* 0x00100000040a7890 */ /* 0x000fc8000fffe1ff */
[----:B------:R-:W-:Y:S02]  /*0570*/  USHF.L.U32 UR11, UR10, 0xb, URZ ;  /* 0x0000000b0a0b7899 */ /* 0x000fe400080006ff */
[----:B------:R-:W-:Y:S02]  /*0580*/  USHF.L.U32 UR10, UR10, 0x1, URZ ;  /* 0x000000010a0a7899 */ /* 0x000fe400080006ff */
[----:B--2---:R-:W-:Y:S01]  /*0590*/  ULEA UR5, UR5, UR7, 0x18 ;  /* 0x0000000705057291 */ /* 0x004fe2000f8ec0ff */
[----:B------:R-:W2:Y:S11]  /*05a0*/  FENCE.VIEW.ASYNC.S ;  /* 0x00000000000073c6 */ /* 0x000eb60000000000 */
[----:B--2---:R2:W3:Y:S01]  /*05b0*/  SYNCS.EXCH.64 URZ, [UR5], UR10 ;  /* 0x0000000a05ff75b2 */ /* 0x0044e20008000100 */
[----:B------:R2:W4:Y:S01]  /*05c0*/  SYNCS.EXCH.64 URZ, [UR5+0x18], UR10 ;  /* 0x0000180a05ff75b2 */ /* 0x0005220008000100 */
[----:B------:R2:W1:Y:S01]  /*05d0*/  SYNCS.EXCH.64 URZ, [UR5+0x8], UR10 ;  /* 0x0000080a05ff75b2 */ /* 0x0004620008000100 */
[----:B------:R2:W1:Y:S01]  /*05e0*/  SYNCS.EXCH.64 URZ, [UR5+0x20], UR10 ;  /* 0x0000200a05ff75b2 */ /* 0x0004620008000100 */
[----:B------:R2:W1:Y:S01]  /*05f0*/  SYNCS.EXCH.64 URZ, [UR5+0x10], UR10 ;  /* 0x0000100a05ff75b2 */ /* 0x0004620008000100 */
[----:B------:R2:W1:Y:S01]  /*0600*/  SYNCS.EXCH.64 URZ, [UR5+0x28], UR10 ;  /* 0x0000280a05ff75b2 */ /* 0x0004620008000100 */
[----:B------:R-:W-:Y:S01]  /*0610*/  NOP ;  /* 0x0000000000007918 */ /* 0x000fe20000000000 */
.L_x_9:
[----:B------:R-:W2:Y:S01]  /*0620*/  SHFL.IDX PT, R2, R96, RZ, 0x1f ;  /* 0x00001fff60027589 */ /* 0x000ea200000e0000 */
[----:B------:R-:W-:Y:S01]  /*0630*/  NOP ;  /* 0x0000000000007918 */ /* 0x000fe20000000000 */
[----:B--2---:R-:W-:-:S13]  /*0640*/  ISETP.NE.AND P0, PT, R2, 0x1, PT ;  /* 0x000000010200780c */ /* 0x004fda0003f05270 */
[----:B------:R-:W-:Y:S05]  /*0650*/  @P0 BRA `(.L_x_10) ;  /* 0x0000000000580947 */ /* 0x000fea0003800000 */
[----:B------:R-:W2:Y:S01]  /*0660*/  S2UR UR7, SR_CgaCtaId ;  /* 0x00000000000779c3 */ /* 0x000ea20000008800 */
[----:B------:R-:W-:Y:S01]  /*0670*/  UMOV UR9, 0x400 ;  /* 0x0000040000097882 */ /* 0x000fe20000000000 */
[----:B------:R-:W-:Y:S01]  /*0680*/  UMOV UR5, 0x20 ;  /* 0x0000002000057882 */ /* 0x000fe20000000000 */
[----:B------:R-:W-:Y:S01]  /*0690*/  UMOV UR4, 0x80 ;  /* 0x0000008000047882 */ /* 0x000fe20000000000 */
[----:B------:R-:W-:-:S04]  /*06a0*/  UIADD3 UR10, UPT, UPT, -UR5, 0x100000, URZ ;  /* 0x00100000050a7890 */ /* 0x000fc8000fffe1ff */
[----:B------:R-:W-:Y:S02]  /*06b0*/  USHF.L.U32 UR11, UR10, 0xb, URZ ;  /* 0x0000000b0a0b7899 */ /* 0x000fe400080006ff */
[----:B------:R-:W-:Y:S02]  /*06c0*/  USHF.L.U32 UR10, UR10, 0x1, URZ ;  /* 0x000000010a0a7899 */ /* 0x000fe400080006ff */
[----:B------:R-:W-:-:S04]  /*06d0*/  UIADD3 UR4, UPT, UPT, -UR4, 0x100000, URZ ;  /* 0x0010000004047890 */ /* 0x000fc8000fffe1ff */
[----:B------:R-:W-:Y:S02]  /*06e0*/  USHF.L.U32 UR5, UR4, 0xb, URZ ;  /* 0x0000000b04057899 */ /* 0x000fe400080006ff */
[----:B------:R-:W-:Y:S01]  /*06f0*/  USHF.L.U32 UR4, UR4, 0x1, URZ ;  /* 0x0000000104047899 */ /* 0x000fe200080006ff */
[----:B------:R-:W-:Y:S01]  /*0700*/  ELECT P0, URZ, PT ;  /* 0x0000000000ff782f */ /* 0x000fe20003800000 */
[----:B--2---:R-:W-:Y:S01]  /*0710*/  ULEA UR7, UR7, UR9, 0x18 ;  /* 0x0000000907077291 */ /* 0x004fe2000f8ec0ff */
[----:B------:R-:W2:Y:S11]  /*0720*/  FENCE.VIEW.ASYNC.S ;  /* 0x00000000000073c6 */ /* 0x000eb60000000000 */
[----:B--2---:R2:W1:Y:S01]  /*0730*/  SYNCS.EXCH.64 URZ, [UR7+0x30], UR10 ;  /* 0x0000300a07ff75b2 */ /* 0x0044620008000100 */
[----:B------:R2:W1:Y:S01]  /*0740*/  SYNCS.EXCH.64 URZ, [UR7+0x50], UR4 ;  /* 0x0000500407ff75b2 */ /* 0x0004620008000100 */
[----:B------:R2:W1:Y:S01]  /*0750*/  SYNCS.EXCH.64 URZ, [UR7+0x38], UR10 ;  /* 0x0000380a07ff75b2 */ /* 0x0004620008000100 */
[----:B------:R2:W1:Y:S01]  /*0760*/  SYNCS.EXCH.64 URZ, [UR7+0x58], UR4 ;  /* 0x0000580407ff75b2 */ /* 0x0004620008000100 */
[----:B------:R2:W1:Y:S01]  /*0770*/  SYNCS.EXCH.64 URZ, [UR7+0x40], UR10 ;  /* 0x0000400a07ff75b2 */ /* 0x0004620008000100 */
[----:B------:R2:W1:Y:S01]  /*0780*/  SYNCS.EXCH.64 URZ, [UR7+0x60], UR4 ;  /* 0x0000600407ff75b2 */ /* 0x0004620008000100 */
[----:B------:R2:W1:Y:S01]  /*0790*/  SYNCS.EXCH.64 URZ, [UR7+0x48], UR10 ;  /* 0x0000480a07ff75b2 */ /* 0x0004620008000100 */
[----:B------:R2:W1:Y:S01]  /*07a0*/  SYNCS.EXCH.64 URZ, [UR7+0x68], UR4 ;  /* 0x0000680407ff75b2 */ /* 0x0004620008000100 */
[----:B------:R-:W-:Y:S01]  /*07b0*/  NOP ;  /* 0x0000000000007918 */ /* 0x000fe20000000000 */
.L_x_10:
[----:B------:R-:W3:Y:S01]  /*07c0*/  SHFL.IDX PT, R2, R96, RZ, 0x1f ;  /* 0x00001fff60027589 */ /* 0x000ee200000e0000 */
[----:B------:R-:W-:Y:S01]  /*07d0*/  NOP ;  /* 0x0000000000007918 */ /* 0x000fe20000000000 */
[----:B---3--:R-:W-:-:S13]  /*07e0*/  ISETP.NE.AND P0, PT, R2, 0x3, PT ;  /* 0x000000030200780c */ /* 0x008fda0003f05270 */
[----:B------:R-:W-:Y:S05]  /*07f0*/  @P0 BRA `(.L_x_11) ;  /* 0x0000000000300947 */ /* 0x000fea0003800000 */
[----:B--2---:R-:W2:Y:S01]  /*0800*/  S2UR UR5, SR_CgaCtaId ;  /* 0x00000000000579c3 */ /* 0x004ea20000008800 */
        /* <DEDUP_REMOVED lines=8> */
[----:B--2---:R3:W2:Y:S01]  /*0890*/  SYNCS.EXCH.64 URZ, [UR5+0x70], UR10 ;  /* 0x0000700a05ff75b2 */ /* 0x0046a20008000100 */
[----:B------:R3:W1:Y:S02]  /*08a0*/  SYNCS.EXCH.64 URZ, [UR5+0x78], UR10 ;  /* 0x0000780a05ff75b2 */ /* 0x0006640008000100 */
[----:B---3--:R-:W-:Y:S01]  /*08b0*/  NOP ;  /* 0x0000000000007918 */ /* 0x008fe20000000000 */
.L_x_11:
[----:B------:R-:W3:Y:S01]  /*08c0*/  SHFL.IDX PT, R2, R96, RZ, 0x1f ;  /* 0x00001fff60027589 */ /* 0x000ee200000e0000 */
[----:B------:R-:W-:Y:S01]  /*08d0*/  NOP ;  /* 0x0000000000007918 */ /* 0x000fe20000000000 */
[----:B---3--:R-:W-:-:S13]  /*08e0*/  ISETP.NE.AND P0, PT, R2, 0x4, PT ;  /* 0x000000040200780c */ /* 0x008fda0003f05270 */
[----:B------:R-:W-:Y:S05]  /*08f0*/  @P0 BRA `(.L_x_12) ;  /* 0x00000000004c0947 */ /* 0x000fea0003800000 */
[----:B--2---:R-:W2:Y:S01]  /*0900*/  S2UR UR5, SR_CgaCtaId ;  /* 0x00000000000579c3 */ /* 0x004ea20000008800 */
[----:B------:R-:W-:Y:S01]  /*0910*/  UMOV UR9, 0x100 ;  /* 0x0000010000097882 */ /* 0x000fe20000000000 */
[----:B------:R-:W-:Y:S01]  /*0920*/  UMOV UR7, 0x400 ;  /* 0x0000040000077882 */ /* 0x000fe20000000000 */
[----:B------:R-:W-:Y:S01]  /*0930*/  USEL UR9, UR9, 0xe0, UP2 ;  /* 0x000000e009097887 */ /* 0x000fe20009000000 */
[----:B------:R-:W-:Y:S01]  /*0940*/  UMOV UR4, 0x1 ;  /* 0x0000000100047882 */ /* 0x000fe20000000000 */
[----:B------:R-:W-:Y:S01]  /*0950*/  ELECT P0, URZ, PT ;  /* 0x0000000000ff782f */ /* 0x000fe20003800000 */
[----:B------:R-:W-:-:S04]  /*0960*/  UIADD3 UR10, UPT, UPT, -UR4, 0x100000, URZ ;  /* 0x00100000040a7890 */ /* 0x000fc8000fffe1ff */
[----:B------:R-:W-:Y:S02]  /*0970*/  USHF.L.U32 UR11, UR10, 0xb, URZ ;  /* 0x0000000b0a0b7899 */ /* 0x000fe400080006ff */
[----:B------:R-:W-:Y:S02]  /*0980*/  USHF.L.U32 UR10, UR10, 0x1, URZ ;  /* 0x000000010a0a7899 */ /* 0x000fe400080006ff */
[----:B------:R-:W-:-:S04]  /*0990*/  UIADD3 UR12, UPT, UPT, -UR9, 0x100000, URZ ;  /* 0x00100000090c7890 */ /* 0x000fc8000fffe1ff */
[----:B------:R-:W-:Y:S02]  /*09a0*/  USHF.L.U32 UR13, UR12, 0xb, URZ ;  /* 0x0000000b0c0d7899 */ /* 0x000fe400080006ff */
[----:B------:R-:W-:Y:S02]  /*09b0*/  USHF.L.U32 UR12, UR12, 0x1, URZ ;  /* 0x000000010c0c7899 */ /* 0x000fe400080006ff */
[----:B--2---:R-:W-:Y:S01]  /*09c0*/  ULEA UR5, UR5, UR7, 0x18 ;  /* 0x0000000705057291 */ /* 0x004fe2000f8ec0ff */
[----:B------:R-:W2:Y:S11]  /*09d0*/  FENCE.VIEW.ASYNC.S ;  /* 0x00000000000073c6 */ /* 0x000eb60000000000 */
[----:B--2---:R3:W2:Y:S01]  /*09e0*/  SYNCS.EXCH.64 URZ, [UR5+0x80], UR10 ;  /* 0x0000800a05ff75b2 */ /* 0x0046a20008000100 */
[----:B------:R3:W1:Y:S01]  /*09f0*/  SYNCS.EXCH.64 URZ, [UR5+0x90], UR12 ;  /* 0x0000900c05ff75b2 */ /* 0x0006620008000100 */
[----:B------:R3:W1:Y:S01]  /*0a00*/  SYNCS.EXCH.64 URZ, [UR5+0x88], UR10 ;  /* 0x0000880a05ff75b2 */ /* 0x0006620008000100 */
[----:B------:R3:W1:Y:S02]  /*0a10*/  SYNCS.EXCH.64 URZ, [UR5+0x98], UR12 ;  /* 0x0000980c05ff75b2 */ /* 0x0006640008000100 */
[----:B---3--:R-:W-:Y:S01]  /*0a20*/  NOP ;  /* 0x0000000000007918 */ /* 0x008fe20000000000 */
.L_x_12:
[----:B------:R-:W3:Y:S01]  /*0a30*/  SHFL.IDX PT, R2, R96, RZ, 0x1f ;  /* 0x00001fff60027589 */ /* 0x000ee200000e0000 */
[----:B------:R-:W-:Y:S01]  /*0a40*/  NOP ;  /* 0x0000000000007918 */ /* 0x000fe20000000000 */
[----:B---3--:R-:W-:-:S13]  /*0a50*/  ISETP.NE.AND P0, PT, R2, 0x5, PT ;  /* 0x000000050200780c */ /* 0x008fda0003f05270 */
[----:B------:R-:W-:Y:S05]  /*0a60*/  @P0 BRA `(.L_x_13) ;  /* 0x0000000000580947 */ /* 0x000fea0003800000 */
[----:B--2---:R-:W2:Y:S01]  /*0a70*/  S2UR UR7, SR_CgaCtaId ;  /* 0x00000000000779c3 */ /* 0x004ea20000008800 */
        /* <DEDUP_REMOVED lines=12> */
[----:B--2---:R3:W2:Y:S01]  /*0b40*/  SYNCS.EXCH.64 URZ, [UR7+0xa0], UR10 ;  /* 0x0000a00a07ff75b2 */ /* 0x0046a20008000100 */
[----:B------:R3:W1:Y:S01]  /*0b50*/  SYNCS.EXCH.64 URZ, [UR7+0xc0], UR4 ;  /* 0x0000c00407ff75b2 */ /* 0x0006620008000100 */
[----:B------:R3:W1:Y:S01]  /*0b60*/  SYNCS.EXCH.64 URZ, [UR7+0xa8], UR10 ;  /* 0x0000a80a07ff75b2 */ /* 0x0006620008000100 */
[----:B------:R3:W1:Y:S01]  /*0b70*/  SYNCS.EXCH.64 URZ, [UR7+0xc8], UR4 ;  /* 0x0000c80407ff75b2 */ /* 0x0006620008000100 */
[----:B------:R3:W1:Y:S01]  /*0b80*/  SYNCS.EXCH.64 URZ, [UR7+0xb0], UR10 ;  /* 0x0000b00a07ff75b2 */ /* 0x0006620008000100 */
[----:B------:R3:W1:Y:S01]  /*0b90*/  SYNCS.EXCH.64 URZ, [UR7+0xd0], UR4 ;  /* 0x0000d00407ff75b2 */ /* 0x0006620008000100 */
[----:B------:R3:W1:Y:S01]  /*0ba0*/  SYNCS.EXCH.64 URZ, [UR7+0xb8], UR10 ;  /* 0x0000b80a07ff75b2 */ /* 0x0006620008000100 */
[----:B------:R3:W1:Y:S02]  /*0bb0*/  SYNCS.EXCH.64 URZ, [UR7+0xd8], UR4 ;  /* 0x0000d80407ff75b2 */ /* 0x0006640008000100 */
[----:B---3--:R-:W-:Y:S01]  /*0bc0*/  NOP ;  /* 0x0000000000007918 */ /* 0x008fe20000000000 */
.L_x_13:
        /* <DEDUP_REMOVED lines=18> */
.L_x_14:
[----:B--2---:R-:W2:Y:S01]  /*0cf0*/  S2UR UR5, SR_CTAID.X ;  /* 0x00000000000579c3 */ /* 0x004ea20000002500 */
[----:B------:R-:W-:-:S05]  /*0d00*/  CS2R.32 R90, SR_CgaSize ;  /* 0x00000000005a7805 */ /* 0x000fca0000008a00 */
[----:B------:R-:W-:-:S05]  /*0d10*/  IMAD R90, R90, -0xa0, RZ ;  /* 0xffffff605a5a7824 */ /* 0x000fca00078e02ff */
[----:B------:R-:W-:-:S14]  /*0d20*/  R2UR UR9, R90 ;  /* 0x000000005a0972ca */ /* 0x000fdc00000e0000 */
[----:B------:R-:W3:Y:S01]  /*0d30*/  LDCU UR9, c[0x0][UR9+0x2b0] ;  /* 0x00005600090977ac */ /* 0x000ee20008000800 */
[----:B------:R-:W-:Y:S01]  /*0d40*/  NOP ;  /* 0x0000000000007918 */ /* 0x000fe20000000000 */
[----:B------:R-:W-:-:S05]  /*0d50*/  CS2R.32 R90, SR_CgaSize ;  /* 0x00000000005a7805 */ /* 0x000fca0000008a00 */
[----:B------:R-:W-:-:S05]  /*0d60*/  IMAD R90, R90, -0xa0, RZ ;  /* 0xffffff605a5a7824 */ /* 0x000fca00078e02ff */
[----:B------:R-:W-:-:S14]  /*0d70*/  R2UR UR7, R90 ;  /* 0x000000005a0772ca */ /* 0x000fdc00000e0000 */
[----:B------:R-:W4:Y:S01]  /*0d80*/  LDCU UR7, c[0x0][UR7+0x2b4] ;  /* 0x00005680070777ac */ /* 0x000f220008000800 */
[----:B------:R-:W1:Y:S08]  /*0d90*/  S2UR UR4, SR_CTAID.Y ;  /* 0x00000000000479c3 */ /* 0x000e700000002600 */
[----:B------:R-:W4:Y:S01]  /*0da0*/  LDC R9, c[0x0][0xb24] ;  /* 0x0002c900ff097b82 */ /* 0x000f220000000800 */
[----:B--2---:R-:W-:-:S02]  /*0db0*/  I2FP.F32.U32 R5, UR5 ;  /* 0x0000000500057c45 */ /* 0x004fc40008201000 */
[----:B------:R-:W-:-:S05]  /*0dc0*/  CS2R.32 R3, SR_CgaSize ;  /* 0x0000000000037805 */ /* 0x000fca0000008a00 */
[----:B------:R-:W-:-:S06]  /*0dd0*/  IMAD R3, R3, -0xa0, RZ ;  /* 0xffffff6003037824 */ /* 0x000fcc00078e02ff */
[----:B------:R-:W2:Y:S01]  /*0de0*/  LDC R3, c[0x0][R3+0x2a0] ;  /* 0x0000a80003037b82 */ /* 0x000ea20000000800 */
[----:B------:R-:W-:Y:S01]  /*0df0*/  MOV R21, UR5 ;  /* 0x0000000500157c02 */ /* 0x000fe20008000f00 */
[----:B---3--:R-:W-:Y:S01]  /*0e00*/  FMUL R5, R5, UR9 ;  /* 0x0000000905057c20 */ /* 0x008fe20008400000 */
[----:B-1----:R-:W-:Y:S02]  /*0e10*/  I2FP.F32.U32 R4, UR4 ;  /* 0x0000000400047c45 */ /* 0x002fe40008201000 */
[----:B------:R-:W-:-:S05]  /*0e20*/  CS2R.32 R2, SR_CgaSize ;  /* 0x0000000000027805 */ /* 0x000fca0000008a00 */
[----:B------:R-:W-:-:S06]  /*0e30*/  IMAD R2, R2, -0xa0, RZ ;  /* 0xffffff6002027824 */ /* 0x000fcc00078e02ff */
[----:B------:R-:W1:Y:S01]  /*0e40*/  LDC R2, c[0x0][R2+0x2a4] ;  /* 0x0000a90002027b82 */ /* 0x000e620000000800 */
[----:B------:R-:W3:Y:S01]  /*0e50*/  F2I.U32.TRUNC.NTZ R90, R5 ;  /* 0x00000005005a7305 */ /* 0x000ee2000020f000 */
[----:B------:R-:W-:Y:S01]  /*0e60*/  MOV R20, UR4 ;  /* 0x0000000400147c02 */ /* 0x000fe20008000f00 */
[----:B----4-:R-:W-:-:S05]  /*0e70*/  FMUL R4, R4, UR7 ;  /* 0x0000000704047c20 */ /* 0x010fca0008400000 */
[----:B------:R-:W-:Y:S01]  /*0e80*/  BAR.SYNC.DEFER_BLOCKING 0x0 ;  /* 0x0000000000007b1d */ /* 0x000fe20000010000 */
[----:B------:R-:W-:-:S05]  /*0e90*/  ISETP.GE.AND P0, PT, R9, 0x1, PT ;  /* 0x000000010900780c */ /* 0x000fca0003f06270 */
[----:B------:R-:W4:Y:S02]  /*0ea0*/  F2I.U32.TRUNC.NTZ R83, R4 ;  /* 0x0000000400537305 */ /* 0x000f24000020f000 */
[----:B------:R-:W1:Y:S01]  /*0eb0*/  S2UR UR36, SR_CTAID.Z ;  /* 0x00000000002479c3 */ /* 0x000e620000002700 */
[----:B---3--:R-:W-:-:S05]  /*0ec0*/  IADD3 R90, PT, PT, -R90, RZ, RZ ;  /* 0x000000ff5a5a7210 */ /* 0x008fca0007ffe1ff */
[----:B--2---:R-:W-:Y:S01]  /*0ed0*/  IMAD R90, R3, R90, UR5 ;  /* 0x00000005035a7e24 */ /* 0x004fe2000f8e025a */
[----:B----4-:R-:W-:-:S05]  /*0ee0*/  IADD3 R83, PT, PT, -R83, RZ, RZ ;  /* 0x000000ff53537210 */ /* 0x010fca0007ffe1ff */
[----:B-1----:R-:W-:Y:S01]  /*0ef0*/  IMAD R83, R2, R83, UR4 ;  /* 0x0000000402537e24 */ /* 0x002fe2000f8e0253 */
[----:B------:R-:W-:Y:S06]  /*0f00*/  @!P0 BRA `(.L_x_15) ;  /* 0x0000000000b88947 */ /* 0x000fec0003800000 */
[----:B------:R-:W1:Y:S01]  /*0f10*/  LDC.64 R4, c[0x0][0xb18] ;  /* 0x0002c600ff047b82 */ /* 0x000e620000000a00 */
[----:B------:R-:W-:-:S07]  /*0f20*/  ISETP.NE.AND P0, PT, R9, 0x1, PT ;  /* 0x000000010900780c */ /* 0x000fce0003f05270 */
[----:B------:R-:W2:Y:S08]  /*0f30*/  LDC R10, c[0x0][0xb0c] ;  /* 0x0002c300ff0a7b82 */ /* 0x000eb00000000800 */
[----:B------:R-:W3:Y:S08]  /*0f40*/  LDC R11, c[0x0][0x370] ;  /* 0x0000dc00ff0b7b82 */ /* 0x000ef00000000800 */
[----:B------:R-:W4:Y:S01]  /*0f50*/  LDC R12, c[0x0][0x374] ;  /* 0x0000dd00ff0c7b82 */ /* 0x000f220000000800 */
[----:B-1----:R-:W-:-:S07]  /*0f60*/  ISETP.NE.AND P1, PT, R4, 0x1, PT ;  /* 0x000000010400780c */ /* 0x002fce0003f25270 */
[----:B------:R-:W3:Y:S01]  /*0f70*/  LDC.64 R6, c[0x0][0xb10] ;  /* 0x0002c400ff067b82 */ /* 0x000ee20000000a00 */
[----:B--2---:R-:W-:-:S07]  /*0f80*/  ISETP.NE.AND P2, PT, R10, 0x1, PT ;  /* 0x000000010a00780c */ /* 0x004fce0003f45270 */
[----:B------:R-:W1:Y:S08]  /*0f90*/  LDC R8, c[0x0][0xb20] ;  /* 0x0002c800ff087b82 */ /* 0x000e700000000800 */
[----:B------:R-:W2:Y:S01]  /*0fa0*/  LDC.64 R2, c[0x0][0xb28] ;  /* 0x0002ca00ff027b82 */ /* 0x000ea20000000a00 */
[----:B----4-:R-:W-:-:S04]  /*0fb0*/  IMAD.HI.U32 R13, R12, R5, RZ ;  /* 0x000000050c0d7227 */ /* 0x010fc800078e00ff */
[----:B------:R-:W-:-:S04]  /*0fc0*/  IMAD.HI.U32 R5, R20, R5, RZ ;  /* 0x0000000514057227 */ /* 0x000fc800078e00ff */
[----:B---3--:R-:W-:-:S04]  /*0fd0*/  IMAD.HI.U32 R14, R11, R6, RZ ;  /* 0x000000060b0e7227 */ /* 0x008fc800078e00ff */
[C---:B------:R-:W-:Y:S01]  /*0fe0*/  IMAD.HI.U32 R16, R21.reuse, R6, RZ ;  /* 0x0000000615107227 */ /* 0x040fe200078e00ff */
[-C--:B------:R-:W-:Y:S02]  /*0ff0*/  @P2 SHF.R.U32.HI R11, RZ, R7.reuse, R14 ;  /* 0x00000007ff0b2219 */ /* 0x080fe4000001160e */
[-C--:B-1----:R-:W-:Y:S02]  /*1000*/  @P1 SHF.R.U32.HI R12, RZ, R8.reuse, R13 ;  /* 0x00000008ff0c1219 */ /* 0x082fe4000001160d */
[----:B------:R-:W-:Y:S02]  /*1010*/  SHF.R.U32.HI R5, RZ, R8, R5 ;  /* 0x00000008ff057219 */ /* 0x000fe40000011605 */
[----:B------:R-:W-:Y:S02]  /*1020*/  SHF.R.U32.HI R16, RZ, R7, R16 ;  /* 0x00000007ff107219 */ /* 0x000fe40000011610 */
[----:B------:R-:W-:Y:S01]  /*1030*/  SEL R5, R20, R5, !P1 ;  /* 0x0000000514057207 */ /* 0x000fe20004800000 */
[----:B--2---:R-:W-:Y:S01]  /*1040*/  IMAD.HI.U32 R14, R12, R2, RZ ;  /* 0x000000020c0e7227 */ /* 0x004fe200078e00ff */
[----:B------:R-:W-:-:S02]  /*1050*/  SEL R7, R21, R16, !P2 ;  /* 0x0000001015077207 */ /* 0x000fc40005000000 */
[----:B------:R-:W-:Y:S01]  /*1060*/  IADD3 R13, PT, PT, -R5, RZ, RZ ;  /* 0x000000ff050d7210 */ /* 0x000fe20007ffe1ff */
[----:B------:R-:W-:Y:S01]  /*1070*/  IMAD.HI.U32 R6, R11, R2, RZ ;  /* 0x000000020b067227 */ /* 0x000fe200078e00ff */
[----:B------:R-:W-:-:S03]  /*1080*/  @P0 SHF.R.U32.HI R12, RZ, R3, R14 ;  /* 0x00000003ff0c0219 */ /* 0x000fc6000001160e */
[----:B------:R-:W-:Y:S01]  /*1090*/  IMAD R13, R4, R13, R20 ;  /* 0x0000000d040d7224 */ /* 0x000fe200078e0214 */
[----:B------:R-:W-:Y:S01]  /*10a0*/  @P0 SHF.R.U32.HI R11, RZ, R3, R6 ;  /* 0x00000003ff0b0219 */ /* 0x000fe20000011606 */
[----:B------:R-:W-:-:S04]  /*10b0*/  IMAD R12, R12, R9, RZ ;  /* 0x000000090c0c7224 */ /* 0x000fc800078e02ff */
[----:B------:R-:W-:Y:S01]  /*10c0*/  IMAD R6, R11, R9, RZ ;  /* 0x000000090b067224 */ /* 0x000fe200078e02ff */
[----:B------:R-:W-:-:S04]  /*10d0*/  ISETP.GE.AND P1, PT, R5, R12, PT ;  /* 0x0000000c0500720c */ /* 0x000fc80003f26270 */
[----:B------:R-:W-:Y:S01]  /*10e0*/  ISETP.GE.OR P1, PT, R7, R6, P1 ;  /* 0x000000060700720c */ /* 0x000fe20000f26670 */
[----:B------:R-:W-:-:S05]  /*10f0*/  IMAD.HI.U32 R6, R5, R2, RZ ;  /* 0x0000000205067227 */ /* 0x000fca00078e00ff */
[----:B------:R-:W-:-:S04]  /*1100*/  SHF.R.U32.HI R6, RZ, R3, R6 ;  /* 0x00000003ff067219 */ /* 0x000fc80000011606 */
[----:B------:R-:W-:-:S03]  /*1110*/  SEL R6, R5, R6, !P0 ;  /* 0x0000000605067207 */ /* 0x000fc60004000000 */
[----:B------:R-:W-:Y:S01]  /*1120*/  @!P1 IMAD.HI.U32 R8, R7, R2, RZ ;  /* 0x0000000207089227 */ /* 0x000fe200078e00ff */
[----:B------:R-:W-:-:S04]  /*1130*/  IADD3 R2, PT, PT, -R6, RZ, RZ ;  /* 0x000000ff06027210 */ /* 0x000fc80007ffe1ff */
[----:B------:R-:W-:Y:S01]  /*1140*/  @!P1 SHF.R.U32.HI R8, RZ, R3, R8 ;  /* 0x00000003ff089219 */ /* 0x000fe20000011608 */
[----:B------:R-:W-:-:S03]  /*1150*/  IMAD R2, R9, R2, R5 ;  /* 0x0000000209027224 */ /* 0x000fc600078e0205 */
[----:B------:R-:W-:-:S05]  /*1160*/  @!P1 SEL R3, R7, R8, !P0 ;  /* 0x0000000807039207 */ /* 0x000fca0004000000 */
[--C-:B------:R-:W-:Y:S02]  /*1170*/  @!P1 IMAD.IADD R6, R6, 0x1, -R3.reuse ;  /* 0x0000000106069824 */ /* 0x100fe400078e0a03 */
[----:B------:R-:W-:Y:S01]  /*1180*/  @!P1 IMAD R3, R2, R11, R3 ;  /* 0x0000000b02039224 */ /* 0x000fe200078e0203 */
[----:B------:R-:W-:Y:S01]  /*1190*/  IADD3 R2, PT, PT, -R7, RZ, RZ ;  /* 0x000000ff07027210 */ /* 0x000fe20007ffe1ff */
[----:B------:R-:W-:Y:S02]  /*11a0*/  @!P1 IMAD R5, R6, R9, R7 ;  /* 0x0000000906059224 */ /* 0x000fe400078e0207 */
[----:B------:R-:W-:Y:S02]  /*11b0*/  @!P1 IMAD.MOV.U32 R7, RZ, RZ, R3 ;  /* 0x000000ffff079224 */ /* 0x000fe400078e0003 */
[----:B------:R-:W-:Y:S02]  /*11c0*/  IMAD R2, R10, R2, R21 ;  /* 0x000000020a027224 */ /* 0x000fe400078e0215 */
[----:B------:R-:W-:-:S02]  /*11d0*/  IMAD R20, R5, R4, R13 ;  /* 0x0000000405147224 */ /* 0x000fc400078e020d */
[----:B------:R-:W-:Y:S02]  /*11e0*/  IMAD R21, R7, R10, R2 ;  /* 0x0000000a07157224 */ /* 0x000fe400078e0202 */
.L_x_15:
[----:B------:R-:W1:Y:S01]  /*11f0*/  LDCU UR4, c[0x0][0xb30] ;  /* 0x00016600ff0477ac */ /* 0x000e620008000800 */
[----:B------:R-:W2:Y:S08]  /*1200*/  S2UR UR37, SR_CgaCtaId ;  /* 0x00000000002579c3 */ /* 0x000eb00000008800 */
[----:B------:R-:W3:Y:S01]  /*1210*/  LDC R40, c[0x0][0xb24] ;  /* 0x0002c900ff287b82 */ /* 0x000ee20000000800 */
[----:B-1----:R-:W-:-:S09]  /*1220*/  UISETP.NE.AND UP1, UPT, UR4, 0x1, UPT ;  /* 0x000000010400788c */ /* 0x002fd2000bf25270 */
[----:B--2---:R-:W-:Y:S05]  /*1230*/  BRA.U UP1, `(.L_x_16) ;  /* 0x0000000101407547 */ /* 0x004fea000b800000 */
[----:B------:R-:W1:Y:S08]  /*1240*/  LDC.64 R4, c[0x0][0xb10] ;  /* 0x0002c400ff047b82 */ /* 0x000e700000000a00 */
[----:B------:R-:W2:Y:S08]  /*1250*/  LDC.64 R2, c[0x0][0xb18] ;  /* 0x0002c600ff027b82 */ /* 0x000eb00000000a00 */
[----:B------:R-:W4:Y:S08]  /*1260*/  LDC R6, c[0x0][0xb20] ;  /* 0x0002c800ff067b82 */ /* 0x000f300000000800 */
[----:B------:R-:W3:Y:S01]  /*1270*/  LDC R8, c[0x0][0xb0c] ;  /* 0x0002c300ff087b82 */ /* 0x000ee20000000800 */
[----:B-1----:R-:W-:-:S05]  /*1280*/  IMAD.HI.U32 R4, R21, R4, RZ ;  /* 0x0000000415047227 */ /* 0x002fca00078e00ff */
[----:B------:R-:W-:Y:S01]  /*1290*/  SHF.R.U32.HI R4, RZ, R5, R4 ;  /* 0x00000005ff047219 */ /* 0x000fe20000011604 */
[----:B--2---:R-:W-:Y:S01]  /*12a0*/  IMAD.HI.U32 R3, R20, R3, RZ ;  /* 0x0000000314037227 */ /* 0x004fe200078e00ff */
[----:B------:R-:W-:-:S04]  /*12b0*/  ISETP.NE.AND P0, PT, R2, 0x1, PT ;  /* 0x000000010200780c */ /* 0x000fc80003f05270 */
[----:B----4-:R-:W-:-:S04]  /*12c0*/  SHF.R.U32.HI R3, RZ, R6, R3 ;  /* 0x00000006ff037219 */ /* 0x010fc80000011603 */
[----:B------:R-:W-:Y:S02]  /*12d0*/  SEL R3, R20, R3, !P0 ;  /* 0x0000000314037207 */ /* 0x000fe40004000000 */
[----:B---3--:R-:W-:-:S04]  /*12e0*/  ISETP.NE.AND P1, PT, R8, 0x1, PT ;  /* 0x000000010800780c */ /* 0x008fc80003f25270 */
[----:B------:R-:W-:-:S05]  /*12f0*/  SEL R4, R21, R4, !P1 ;  /* 0x0000000415047207 */ /* 0x000fca0004800000 */
[----:B------:R-:W-:Y:S02]  /*1300*/  IMAD.IADD R5, R3, 0x1, -R4 ;  /* 0x0000000103057824 */ /* 0x000fe400078e0a04 */
[----:B------:R-:W-:Y:S02]  /*1310*/  IMAD.IADD R3, R4, 0x1, -R3 ;  /* 0x0000000104037824 */ /* 0x000fe400078e0a03 */
[----:B------:R-:W-:Y:S02]  /*1320*/  IMAD R21, R5, R8, R21 ;  /* 0x0000000805157224 */ /* 0x000fe400078e0215 */
[----:B------:R-:W-:-:S07]  /*1330*/  IMAD R20, R3, R2, R20 ;  /* 0x0000000203147224 */ /* 0x000fce00078e0214 */
.L_x_16:
[----:B------:R-:W-:Y:S01]  /*1340*/  BAR.SYNC.DEFER_BLOCKING 0x0 ;  /* 0x0000000000007b1d */ /* 0x000fe20000010000 */
[----:B------:R-:W-:Y:S01]  /*1350*/  UISETP.NE.AND UP1, UPT, UR8, 0x2, UPT ;  /* 0x000000020800788c */ /* 0x000fe2000bf25270 */
[----:B------:R-:W-:Y:S02]  /*1360*/  ISETP.NE.OR P5, PT, R0, 0x2, !P5 ;  /* 0x000000020000780c */ /* 0x000fe40006fa5670 */
[----:B------:R-:W-:-:S06]  /*1370*/  LOP3.LUT R2, R103, 0x1f, RZ, 0xc0, !PT ;  /* 0x0000001f67027812 */ /* 0x000fcc00078ec0ff */
[----:B------:R-:W-:Y:S05]  /*1380*/  BRA.U UP1, `(.L_x_17) ;  /* 0x0000001101387547 */ /* 0x000fea000b800000 */
[----:B------:R-:W1:Y:S01]  /*1390*/  LDCU UR13, c[0x0][0x38c] ;  /* 0x00007180ff0d77ac */ /* 0x000e620008000800 */
[----:B------:R-:W2:Y:S01]  /*13a0*/  LDC R9, c[0x0][0x370] ;  /* 0x0000dc00ff097b82 */ /* 0x000ea20000000800 */
[----:B------:R-:W-:Y:S01]  /*13b0*/  PLOP3.LUT P1, PT, PT, PT, UP2, 0x80, 0x8 ;  /* 0x000000000008781c */ /* 0x000fe20003f2f028 */
[----:B------:R-:W-:Y:S01]  /*13c0*/  IMAD.MOV.U32 R15, RZ, RZ, 0x1 ;  /* 0x00000001ff0f7424 */ /* 0x000fe200078e00ff */
[----:B------:R-:W-:Y:S01]  /*13d0*/  ISETP.EQ.OR P4, PT, R2, RZ, P5 ;  /* 0x000000ff0200720c */ /* 0x000fe20002f82670 */
[----:B------:R-:W-:Y:S01]  /*13e0*/  IMAD.MOV.U32 R14, RZ, RZ, RZ ;  /* 0x000000ffff0e7224 */ /* 0x000fe200078e00ff */
[----:B------:R-:W-:Y:S02]  /*13f0*/  PLOP3.LUT P1, PT, P1, PT, PT, 0x8, 0x80 ;  /* 0x000000000080781c */ /* 0x000fe40000f2e170 */
[----:B------:R-:W-:Y:S01]  /*1400*/  CS2R R12, SRZ ;  /* 0x00000000000c7805 */ /* 0x000fe2000001ff00 */
[----:B------:R-:W-:Y:S01]  /*1410*/  IMAD.MOV.U32 R10, RZ, RZ, 0x1 ;  /* 0x00000001ff0a7424 */ /* 0x000fe200078e00ff */
[----:B------:R-:W4:Y:S01]  /*1420*/  LDC R0, c[0x0][0x374] ;  /* 0x0000dd00ff007b82 */ /* 0x000f220000000800 */
[----:B------:R-:W2:Y:S01]  /*1430*/  LDCU.64 UR22, c[0x0][0x348] ;  /* 0x00006900ff1677ac */ /* 0x000ea20008000a00 */
[----:B------:R-:W-:Y:S01]  /*1440*/  UMOV UR6, URZ ;  /* 0x000000ff00067c82 */ /* 0x000fe20008000000 */
[----:B-1----:R-:W-:-:S04]  /*1450*/  UIADD3 UR5, UPT, UPT, UR13, 0x7f, URZ ;  /* 0x0000007f0d057890 */ /* 0x002fc8000fffe0ff */
[----:B------:R-:W-:-:S04]  /*1460*/  USHF.R.S32.HI UR4, URZ, 0x1f, UR5 ;  /* 0x0000001fff047899 */ /* 0x000fc80008011405 */
[----:B------:R-:W-:-:S04]  /*1470*/  ULEA.HI UR4, UR4, UR5, URZ, 0x7 ;  /* 0x0000000504047291 */ /* 0x000fc8000f8f38ff */
[----:B------:R-:W-:Y:S02]  /*1480*/  USHF.R.S32.HI UR15, URZ, 0x7, UR4 ;  /* 0x00000007ff0f7899 */ /* 0x000fe40008011404 */
[----:B------:R-:W-:Y:S02]  /*1490*/  UIADD3 UR4, UPT, UPT, UR13, -0x1, URZ ;  /* 0xffffffff0d047890 */ /* 0x000fe4000fffe0ff */
[----:B------:R-:W-:Y:S02]  /*14a0*/  UISETP.LT.U32.AND UP0, UPT, UR15, 0x3, UPT ;  /* 0x000000030f00788c */ /* 0x000fe4000bf01070 */
[----:B------:R-:W-:Y:S02]  /*14b0*/  UISETP.GE.U32.AND UP1, UPT, UR4, -0xff, UPT ;  /* 0xffffff010400788c */ /* 0x000fe4000bf26070 */
[----:B------:R-:W-:Y:S02]  /*14c0*/  USEL UR14, UR15, 0x3, UP0 ;  /* 0x000000030f0e7887 */ /* 0x000fe40008000000 */
[----:B------:R-:W-:-:S02]  /*14d0*/  UIADD3 UR13, UPT, UPT, UR13, 0xfe, URZ ;  /* 0x000000fe0d0d7890 */ /* 0x000fc4000fffe0ff */
[----:B------:R-:W-:Y:S02]  /*14e0*/  UIADD3 UR5, UPT, UPT, UR14, -0x1, URZ ;  /* 0xffffffff0e057890 */ /* 0x000fe4000fffe0ff */
[----:B------:R-:W-:-:S03]  /*14f0*/  UIADD3 UR7, UPT, UPT, UR15, -UR14, URZ ;  /* 0x8000000e0f077290 */ /* 0x000fc6000fffe0ff */
[----:B------:R-:W-:-:S04]  /*1500*/  @UP1 UIADD3 UR5, UPT, UPT, UR14, URZ, URZ ;  /* 0x000000ff0e051290 */ /* 0x000fc8000fffe0ff */
[----:B--2---:R-:W-:-:S12]  /*1510*/  UIADD3 UR5, UPT, UPT, UR5, 0x1, URZ ;  /* 0x0000000105057890 */ /* 0x004fd8000fffe0ff */
.L_x_35:
[----:B------:R-:W-:Y:S01]  /*1520*/  UISETP.NE.AND UP0, UPT, UR37, URZ, UPT ;  /* 0x000000ff2500728c */ /* 0x000fe2000bf05270 */
[----:B------:R-:W1:Y:S08]  /*1530*/  S2UR UR37, SR_CgaCtaId ;  /* 0x00000000002579c3 */ /* 0x000e700000008800 */
[----:B------:R-:W-:Y:S05]  /*1540*/  BRA.U UP0, `(.L_x_18) ;  /* 0x0000000100347547 */ /* 0x000fea000b800000 */
[----:B------:R-:W2:Y:S01]  /*1550*/  S2R R2, SR_CgaCtaId ;  /* 0x0000000000027919 */ /* 0x000ea20000008800 */
[----:B------:R-:W-:-:S04]  /*1560*/  MOV R3, 0x400 ;  /* 0x0000040000037802 */ /* 0x000fc80000000f00 */
[----:B--2---:R-:W-:Y:S02]  /*1570*/  LEA R3, R2, R3, 0x18 ;  /* 0x0000000302037211 */ /* 0x004fe400078ec0ff */
[----:B------:R-:W-:-:S03]  /*1580*/  SHF.L.U32 R2, R10, 0x1f, RZ ;  /* 0x0000001f0a027819 */ /* 0x000fc600000006ff */
[----:B------:R-:W-:-:S04]  /*1590*/  IMAD R3, R12, 0x8, R3 ;  /* 0x000000080c037824 */ /* 0x000fc800078e0203 */
[----:B------:R-:W2:Y:S02]  /*15a0*/  SYNCS.PHASECHK.TRANS64.TRYWAIT P0, [R3+URZ+0xf0], R2 ;  /* 0x0000f002030075a7 */ /* 0x000ea400080011ff */
[----:B--2---:R-:W-:Y:S05]  /*15b0*/  @!P0 BRA `(.L_x_19) ;  /* 0x0000007800808947 */ /* 0x004fea0003800000 */
.L_x_124:
[----:B------:R-:W-:Y:S01]  /*15c0*/  VIADD R12, R12, 0x1 ;  /* 0x000000010c0c7836 */ /* 0x000fe20000000000 */
[----:B------:R2:W-:Y:S04]  /*15d0*/  SYNCS.ARRIVE.TRANS64.A1T0 RZ, [R3+URZ+0xe0], RZ ;  /* 0x0000e0ff03ff79a7 */ /* 0x0005e800081000ff */
[----:B------:R-:W-:-:S04]  /*15e0*/  ISETP.NE.AND P0, PT, R12, 0x2, PT ;  /* 0x000000020c00780c */ /* 0x000fc80003f05270 */
[----:B------:R-:W-:Y:S02]  /*15f0*/  SEL R12, R12, RZ, P0 ;  /* 0x000000ff0c0c7207 */ /* 0x000fe40000000000 */
[----:B--2---:R-:W-:-:S04]  /*1600*/  SEL R3, RZ, 0x1, P0 ;  /* 0x00000001ff037807 */ /* 0x004fc80000000000 */
[----:B------:R-:W-:-:S07]  /*1610*/  LOP3.LUT R10, R10, R3, RZ, 0x3c, !PT ;  /* 0x000000030a0a7212 */ /* 0x000fce00078e3cff */
.L_x_18:
[----:B------:R-:W-:Y:S01]  /*1620*/  UMOV UR4, 0x400 ;  /* 0x0000040000047882 */ /* 0x000fe20000000000 */
[----:B------:R-:W-:Y:S01]  /*1630*/  SHF.L.U32 R2, R15, 0x1f, RZ ;  /* 0x0000001f0f027819 */ /* 0x000fe200000006ff */
[----:B-1----:R-:W-:Y:S01]  /*1640*/  ULEA UR4, UR37, UR4, 0x18 ;  /* 0x0000000425047291 */ /* 0x002fe2000f8ec0ff */
[----:B------:R-:W-:Y:S01]  /*1650*/  R2UR UR35, R21 ;  /* 0x00000000152372ca */ /* 0x000fe200000e0000 */
[----:B------:R-:W-:Y:S01]  /*1660*/  UISETP.GE.U32.AND UP0, UPT, UR13, 0xff, UPT ;  /* 0x000000ff0d00788c */ /* 0x000fe2000bf06070 */
[----:B------:R-:W-:Y:S01]  /*1670*/  R2UR UR11, R20 ;  /* 0x00000000140b72ca */ /* 0x000fe200000e0000 */
[----:B------:R-:W-:Y:S01]  /*1680*/  ULEA UR8, UR6, UR4, 0x3 ;  /* 0x0000000406087291 */ /* 0x000fe2000f8e18ff */
[----:B------:R-:W-:-:S08]  /*1690*/  UMOV UR24, URZ ;  /* 0x000000ff00187c82 */ /* 0x000fd00008000000 */
[----:B------:R1:W2:Y:S01]  /*16a0*/  SYNCS.PHASECHK.TRANS64.TRYWAIT P0, [UR8+0x18], R2 ;  /* 0x00001802ff0075a7 */ /* 0x0002a20008001108 */
[----:B------:R-:W-:Y:S02]  /*16b0*/  USHF.L.U32 UR35, UR35, 0x6, URZ ;  /* 0x0000000623237899 */ /* 0x000fe400080006ff */
[----:B------:R-:W-:Y:S01]  /*16c0*/  USHF.L.U32 UR11, UR11, 0x8, URZ ;  /* 0x000000080b0b7899 */ /* 0x000fe200080006ff */
[----:B------:R-:W-:Y:S11]  /*16d0*/  BRA.U !UP0, `(.L_x_20) ;  /* 0x0000000108a87547 */ /* 0x000ff6000b800000 */
[----:B------:R-:W-:Y:S01]  /*16e0*/  UMOV UR16, URZ ;  /* 0x000000ff00107c82 */ /* 0x000fe20008000000 */
[----:B------:R-:W-:-:S05]  /*16f0*/  UMOV UR17, UR6 ;  /* 0x0000000600117c82 */ /* 0x000fca0008000000 */
.L_x_25:
[----:B-1----:R-:W-:Y:S01]  /*1700*/  ULEA UR33, UR17, UR4, 0x3 ;  /* 0x0000000411217291 */ /* 0x002fe2000f8e18ff */
[----:B--2---:R-:W-:Y:S01]  /*1710*/  @!P5 MOV R3, 0xa000 ;  /* 0x0000a0000003d802 */ /* 0x004fe20000000f00 */
[----:B--2---:R-:W-:Y:S10]  /*1720*/  @P0 BRA `(.L_x_21) ;  /* 0x00000000000c0947 */ /* 0x004ff40003800000 */
[----:B------:R-:W-:-:S04]  /*1730*/  SHF.L.U32 R5, R15, 0x1f, RZ ;  /* 0x0000001f0f057819 */ /* 0x000fc800000006ff */
[----:B------:R-:W2:Y:S02]  /*1740*/  SYNCS.PHASECHK.TRANS64.TRYWAIT P0, [UR33+0x18], R5 ;  /* 0x00001805ff0075a7 */ /* 0x000ea40008001121 */
[----:B--2---:R-:W-:Y:S05]  /*1750*/  @!P0 BRA `(.L_x_22) ;  /* 0x00000078002c8947 */ /* 0x004fea0003800000 */
.L_x_21:
[----:B------:R2:W-:Y:S01]  /*1760*/  @!P5 SYNCS.ARRIVE.TRANS64 RZ, [UR33], R3 ;  /* 0x00000003ffffd9a7 */ /* 0x0005e20008000021 */
[----:B------:R-:W-:Y:S04]  /*1770*/  BSSY.RECONVERGENT B0, `(.L_x_23) ;  /* 0x0000003000007945 */ /* 0x000fe80003800200 */
[----:B------:R-:W-:Y:S05]  /*1780*/  @P4 BRA `(.L_x_24) ;  /* 0x0000000000044947 */ /* 0x000fea0003800000 */
[----:B------:R-:W-:Y:S05]  /*1790*/  BPT.TRAP 0x1 ;  /* 0x000000040000795c */ /* 0x000fea0000300000 */
.L_x_24:
[----:B------:R-:W-:Y:S05]  /*17a0*/  BSYNC.RECONVERGENT B0 ;  /* 0x0000000000007941 */ /* 0x000fea0003800200 */
.L_x_23:
[----:B------:R-:W-:Y:S02]  /*17b0*/  UIADD3 UR6, UPT, UPT, UR17, 0x1, URZ ;  /* 0x0000000111067890 */ /* 0x000fe4000fffe0ff */
[----:B------:R-:W-:Y:S02]  /*17c0*/  ULEA UR32, UR17, UR4, 0xd ;  /* 0x0000000411207291 */ /* 0x000fe4000f8e68ff */
[----:B------:R-:W-:Y:S02]  /*17d0*/  UISETP.NE.AND UP0, UPT, UR6, 0x3, UPT ;  /* 0x000000030600788c */ /* 0x000fe4000bf05270 */
[----:B------:R-:W-:Y:S02]  /*17e0*/  UIADD3 UR26, UP1, UPT, UR22, 0x80, URZ ;  /* 0x00000080161a7890 */ /* 0x000fe4000ff3e0ff */
[----:B------:R-:W-:Y:S02]  /*17f0*/  USEL UR9, URZ, 0x1, UP0 ;  /* 0x00000001ff097887 */ /* 0x000fe40008000000 */
[----:B------:R-:W-:-:S02]  /*1800*/  USEL UR6, UR6, URZ, UP0 ;  /* 0x000000ff06067287 */ /* 0x000fc40008000000 */
[----:B------:R-:W-:Y:S02]  /*1810*/  UIADD3 UR20, UP0, UPT, UR22, 0x180, URZ ;  /* 0x0000018016147890 */ /* 0x000fe4000ff1e0ff */
[----:B------:R-:W-:Y:S01]  /*1820*/  ULEA UR8, UR6, UR4, 0x3 ;  /* 0x0000000406087291 */ /* 0x000fe2000f8e18ff */
[----:B------:R-:W-:Y:S01]  /*1830*/  LOP3.LUT R15, R15, UR9, RZ, 0x3c, !PT ;  /* 0x000000090f0f7c12 */ /* 0x000fe2000f8e3cff */
[----:B------:R-:W-:Y:S02]  /*1840*/  USHF.L.U32 UR34, UR16, 0x7, URZ ;  /* 0x0000000710227899 */ /* 0x000fe400080006ff */
[----:B------:R-:W-:Y:S01]  /*1850*/  UIADD3.X UR27, UPT, UPT, URZ, UR23, URZ, UP1, !UPT ;  /* 0x00000017ff1b7290 */ /* 0x000fe20008ffe4ff */
[----:B-1----:R-:W-:Y:S01]  /*1860*/  SHF.L.U32 R2, R15, 0x1f, RZ ;  /* 0x0000001f0f027819 */ /* 0x002fe200000006ff */
[----:B------:R-:W-:Y:S02]  /*1870*/  UIADD3 UR32, UPT, UPT, UR32, 0x6400, URZ ;  /* 0x0000640020207890 */ /* 0x000fe4000fffe0ff */
[----:B------:R-:W-:Y:S01]  /*1880*/  UIADD3.X UR21, UPT, UPT, URZ, UR23, URZ, UP0, !UPT ;  /* 0x00000017ff157290 */ /* 0x000fe200087fe4ff */
[----:B------:R1:W1:Y:S01]  /*1890*/  SYNCS.PHASECHK.TRANS64.TRYWAIT P0, [UR8+0x18], R2 ;  /* 0x00001802ff0075a7 */ /* 0x0002620008001108 */
[----:B------:R-:W-:Y:S01]  /*18a0*/  ULEA UR8, UR17, UR4, 0xf ;  /* 0x0000000411087291 */ /* 0x000fe2000f8e78ff */
[----:B------:R-:W-:Y:S01]  /*18b0*/  UMOV UR18, 0x0 ;  /* 0x0000000000127882 */ /* 0x000fe20000000000 */
[----:B------:R-:W-:-:S02]  /*18c0*/  UMOV UR19, 0x10000000 ;  /* 0x1000000000137882 */ /* 0x000fc40000000000 */
[----:B------:R-:W-:Y:S01]  /*18d0*/  UIADD3 UR8, UPT, UPT, UR8, 0xc400, URZ ;  /* 0x0000c40008087890 */ /* 0x000fe2000fffe0ff */
[----:B------:R1:W-:Y:S01]  /*18e0*/  UTMALDG.3D [UR32], [UR26], desc[UR18] ;  /* 0x000012201a0075b4 */ /* 0x0003e20008011000 */
[----:B------:R-:W-:Y:S01]  /*18f0*/  UMOV UR12, UR36 ;  /* 0x00000024000c7c82 */ /* 0x000fe20008000000 */
[----:B------:R-:W-:Y:S01]  /*1900*/  UMOV UR9, UR33 ;  /* 0x0000002100097c82 */ /* 0x000fe20008000000 */
[----:B------:R-:W-:Y:S01]  /*1910*/  UMOV UR10, UR34 ;  /* 0x00000022000a7c82 */ /* 0x000fe20008000000 */
[----:B------:R-:W-:Y:S01]  /*1920*/  UIADD3 UR16, UPT, UPT, UR16, 0x1, URZ ;  /* 0x0000000110107890 */ /* 0x000fe2000fffe0ff */
[----:B------:R-:W-:Y:S01]  /*1930*/  UMOV UR24, UR5 ;  /* 0x0000000500187c82 */ /* 0x000fe20008000000 */
[----:B------:R-:W-:Y:S02]  /*1940*/  UMOV UR17, UR6 ;  /* 0x0000000600117c82 */ /* 0x000fe40008000000 */
[----:B------:R1:W-:Y:S01]  /*1950*/  UTMALDG.3D [UR8], [UR20], desc[UR18] ;  /* 0x00001208140075b4 */ /* 0x0003e20008011000 */
[----:B------:R-:W-:-:S09]  /*1960*/  UISETP.NE.AND UP0, UPT, UR16, UR5, UPT ;  /* 0x000000051000728c */ /* 0x000fd2000bf05270 */
[----:B------:R-:W-:Y:S05]  /*1970*/  BRA.U UP0, `(.L_x_25) ;  /* 0xfffffffd00607547 */ /* 0x000fea000b83ffff */
.L_x_20:
[----:B-1----:R-:W-:Y:S01]  /*1980*/  ULEA UR8, UR6, UR4, 0x3 ;  /* 0x0000000406087291 */ /* 0x002fe2000f8e18ff */
[----:B------:R-:W-:Y:S01]  /*1990*/  SHF.L.U32 R2, R15, 0x1f, RZ ;  /* 0x0000001f0f027819 */ /* 0x000fe200000006ff */
[----:B------:R-:W-:Y:S01]  /*19a0*/  @!P1 SYNCS.ARRIVE.TRANS64.A1T0 RZ, [UR4+0x78], RZ ;  /* 0x000078ffffff99a7 */ /* 0x000fe20008100004 */
[----:B------:R-:W-:-:S06]  /*19b0*/  UISETP.GT.AND UP0, UPT, UR15, UR14, UPT ;  /* 0x0000000e0f00728c */ /* 0x000fcc000bf04270 */
[----:B--2---:R1:W2:Y:S03]  /*19c0*/  SYNCS.PHASECHK.TRANS64.TRYWAIT P0, [UR8+0x18], R2 ;  /* 0x00001802ff0075a7 */ /* 0x0042a60008001108 */
[----:B------:R-:W-:Y:S05]  /*19d0*/  BRA.U !UP0, `(.L_x_26) ;  /* 0x0000000108ac7547 */ /* 0x000fea000b800000 */
[----:B------:R-:W-:Y:S01]  /*19e0*/  UIADD3 UR21, UPT, UPT, UR7, UR24, URZ ;  /* 0x0000001807157290 */ /* 0x000fe2000fffe0ff */
[----:B------:R-:W-:-:S11]  /*19f0*/  UMOV UR25, UR6 ;  /* 0x0000000600197c82 */ /* 0x000fd60008000000 */
.L_x_31:
[----:B-1----:R-:W-:Y:S01]  /*1a00*/  ULEA UR17, UR25, UR4, 0x3 ;  /* 0x0000000419117291 */ /* 0x002fe2000f8e18ff */
[----:B--2---:R-:W-:Y:S01]  /*1a10*/  @!P5 MOV R3, 0xa000 ;  /* 0x0000a0000003d802 */ /* 0x004fe20000000f00 */
[----:B--2---:R-:W-:Y:S10]  /*1a20*/  @P0 BRA `(.L_x_27) ;  /* 0x00000000000c0947 */ /* 0x004ff40003800000 */
[----:B------:R-:W-:-:S04]  /*1a30*/  SHF.L.U32 R5, R15, 0x1f, RZ ;  /* 0x0000001f0f057819 */ /* 0x000fc800000006ff */
[----:B------:R-:W2:Y:S02]  /*1a40*/  SYNCS.PHASECHK.TRANS64.TRYWAIT P0, [UR17+0x18], R5 ;  /* 0x00001805ff0075a7 */ /* 0x000ea40008001111 */
[----:B--2---:R-:W-:Y:S05]  /*1a50*/  @!P0 BRA `(.L_x_28) ;  /* 0x0000007400848947 */ /* 0x004fea0003800000 */
.L_x_27:
[----:B------:R2:W-:Y:S01]  /*1a60*/  @!P5 SYNCS.ARRIVE.TRANS64 RZ, [UR17], R3 ;  /* 0x00000003ffffd9a7 */ /* 0x0005e20008000011 */
[----:B------:R-:W-:Y:S04]  /*1a70*/  BSSY.RECONVERGENT B0, `(.L_x_29) ;  /* 0x0000003000007945 */ /* 0x000fe80003800200 */
[----:B------:R-:W-:Y:S05]  /*1a80*/  @P4 BRA `(.L_x_30) ;  /* 0x0000000000044947 */ /* 0x000fea0003800000 */
[----:B------:R-:W-:Y:S05]  /*1a90*/  BPT.TRAP 0x1 ;  /* 0x000000040000795c */ /* 0x000fea0000300000 */
.L_x_30:
[----:B------:R-:W-:Y:S05]  /*1aa0*/  BSYNC.RECONVERGENT B0 ;  /* 0x0000000000007941 */ /* 0x000fea0003800200 */
.L_x_29:
        /* <DEDUP_REMOVED lines=10> */
[----:B------:R-:W-:Y:S01]  /*1b50*/  UIADD3 UR16, UPT, UPT, UR16, 0x6400, URZ ;  /* 0x0000640010107890 */ /* 0x000fe2000fffe0ff */
[----:B-1----:R-:W-:Y:S01]  /*1b60*/  SHF.L.U32 R2, R15, 0x1f, RZ ;  /* 0x0000001f0f027819 */ /* 0x002fe200000006ff */
[----:B------:R-:W-:Y:S02]  /*1b70*/  UIADD3.X UR31, UPT, UPT, URZ, UR23, URZ, UP1, !UPT ;  /* 0x00000017ff1f7290 */ /* 0x000fe40008ffe4ff */
[----:B------:R-:W-:Y:S01]  /*1b80*/  UIADD3.X UR29, UPT, UPT, URZ, UR23, URZ, UP0, !UPT ;  /* 0x00000017ff1d7290 */ /* 0x000fe200087fe4ff */
[----:B------:R1:W1:Y:S01]  /*1b90*/  SYNCS.PHASECHK.TRANS64.TRYWAIT P0, [UR8+0x18], R2 ;  /* 0x00001802ff0075a7 */ /* 0x0002620008001108 */
[----:B------:R-:W-:Y:S01]  /*1ba0*/  ULEA UR8, UR25, UR4, 0xf ;  /* 0x0000000419087291 */ /* 0x000fe2000f8e78ff */
[----:B------:R-:W-:Y:S01]  /*1bb0*/  UMOV UR26, 0x0 ;  /* 0x00000000001a7882 */ /* 0x000fe20000000000 */
[----:B------:R-:W-:-:S02]  /*1bc0*/  UMOV UR27, 0x10000000 ;  /* 0x10000000001b7882 */ /* 0x000fc40000000000 */
[----:B------:R-:W-:Y:S01]  /*1bd0*/  UIADD3 UR8, UPT, UPT, UR8, 0xc400, URZ ;  /* 0x0000c40008087890 */ /* 0x000fe2000fffe0ff */
[----:B------:R-:W-:Y:S01]  /*1be0*/  UMOV UR19, UR35 ;  /* 0x0000002300137c82 */ /* 0x000fe20008000000 */
[----:B------:R-:W-:Y:S01]  /*1bf0*/  UMOV UR20, UR36 ;  /* 0x0000002400147c82 */ /* 0x000fe20008000000 */
[----:B------:R-:W-:Y:S01]  /*1c00*/  UMOV UR12, UR36 ;  /* 0x00000024000c7c82 */ /* 0x000fe20008000000 */
[----:B------:R-:W-:Y:S01]  /*1c10*/  UMOV UR9, UR17 ;  /* 0x0000001100097c82 */ /* 0x000fe20008000000 */
[----:B------:R-:W-:Y:S01]  /*1c20*/  UMOV UR10, UR18 ;  /* 0x00000012000a7c82 */ /* 0x000fe20008000000 */
[----:B------:R1:W-:Y:S01]  /*1c30*/  UTMALDG.3D [UR16], [UR30], desc[UR26] ;  /* 0x00001a101e0075b4 */ /* 0x0003e20008011000 */
[----:B------:R-:W-:Y:S01]  /*1c40*/  UIADD3 UR24, UPT, UPT, UR24, 0x1, URZ ;  /* 0x0000000118187890 */ /* 0x000fe2000fffe0ff */
[----:B------:R-:W-:-:S03]  /*1c50*/  UMOV UR25, UR6 ;  /* 0x0000000600197c82 */ /* 0x000fc60008000000 */
[----:B------:R-:W-:Y:S01]  /*1c60*/  UISETP.NE.AND UP0, UPT, UR24, UR21, UPT ;  /* 0x000000151800728c */ /* 0x000fe2000bf05270 */
[----:B------:R1:W-:Y:S08]  /*1c70*/  UTMALDG.3D [UR8], [UR28], desc[UR26] ;  /* 0x00001a081c0075b4 */ /* 0x0003f00008011000 */
[----:B------:R-:W-:Y:S05]  /*1c80*/  BRA.U UP0, `(.L_x_31) ;  /* 0xfffffffd005c7547 */ /* 0x000fea000b83ffff */
.L_x_26:
[C---:B-1----:R-:W-:Y:S01]  /*1c90*/  LEA R2, R14.reuse, UR4, 0x3 ;  /* 0x000000040e027c11 */ /* 0x042fe2000f8e18ff */
[----:B------:R-:W-:Y:S01]  /*1ca0*/  NOP ;  /* 0x0000000000007918 */ /* 0x000fe20000000000 */
[----:B--2---:R-:W-:Y:S02]  /*1cb0*/  SHF.L.U32 R3, R13, 0x1f, RZ ;  /* 0x0000001f0d037819 */ /* 0x004fe400000006ff */
[----:B------:R-:W-:Y:S02]  /*1cc0*/  LEA R4, R14, UR4, 0x4 ;  /* 0x000000040e047c11 */ /* 0x000fe4000f8e20ff */
[----:B------:R-:W1:Y:S02]  /*1cd0*/  SYNCS.PHASECHK.TRANS64.TRYWAIT P0, [R2+URZ+0x80], R3 ;  /* 0x00008003020075a7 */ /* 0x000e6400080011ff */
[----:B-1----:R-:W-:Y:S05]  /*1ce0*/  @!P0 BRA `(.L_x_32) ;  /* 0x0000007000f88947 */ /* 0x002fea0003800000 */
.L_x_127:
[----:B------:R-:W2:Y:S01]  /*1cf0*/  LDS.128 R4, [R4+0x110] ;  /* 0x0001100004047984 */ /* 0x000ea20000000c00 */
[----:B---3--:R-:W-:Y:S01]  /*1d00*/  ISETP.GE.AND P0, PT, R40, 0x1, PT ;  /* 0x000000012800780c */ /* 0x008fe20003f06270 */
[----:B-1----:R-:W-:Y:S01]  /*1d10*/  VIADD R2, R2, 0x90 ;  /* 0x0000009002027836 */ /* 0x002fe20000000000 */
[----:B------:R-:W-:Y:S01]  /*1d20*/  @!PT LDS RZ, [RZ] ;  /* 0x00000000fffff984 */ /* 0x000fe20000000800 */
[----:B------:R-:W-:Y:S01]  /*1d30*/  @!PT LDS RZ, [RZ] ;  /* 0x00000000fffff984 */ /* 0x000fe20000000800 */
[----:B------:R-:W-:Y:S01]  /*1d40*/  @!PT LDS RZ, [RZ] ;  /* 0x00000000fffff984 */ /* 0x000fe20000000800 */
[----:B------:R-:W-:Y:S01]  /*1d50*/  @!PT LDS RZ, [RZ] ;  /* 0x00000000fffff984 */ /* 0x000fe20000000800 */
[----:B------:R1:W-:Y:S06]  /*1d60*/  MEMBAR.ALL.CTA ;  /* 0x0000000000007992 */ /* 0x0003ec0000008000 */
[----:B-1----:R-:W1:Y:S01]  /*1d70*/  FENCE.VIEW.ASYNC.S ;  /* 0x00000000000073c6 */ /* 0x002e620000000000 */
[----:B------:R-:W-:-:S04]  /*1d80*/  PRMT R2, RZ, 0x654, R2 ;  /* 0x00000654ff027816 */ /* 0x000fc80000000002 */
[----:B-1----:R1:W-:Y:S01]  /*1d90*/  SYNCS.ARRIVE.TRANS64.RED.A1T0 RZ, [R2+URZ], RZ ;  /* 0x000000ff02ff79a7 */ /* 0x0023e200081004ff */
[----:B--2---:R-:W-:-:S13]  /*1da0*/  LOP3.LUT P2, RZ, R6, 0x1, RZ, 0xc0, !PT ;  /* 0x0000000106ff7812 */ /* 0x004fda000784c0ff */
[----:B------:R-:W-:Y:S01]  /*1db0*/  @P2 SHF.R.U32.HI R3, RZ, 0x10, R5 ;  /* 0x00000010ff032819 */ /* 0x000fe20000011605 */
[----:B------:R-:W-:Y:S01]  /*1dc0*/  VOTEU.ANY UP0, P2 ;  /* 0x0000000000ff7886 */ /* 0x000fe20001000100 */
[----:B------:R-:W-:Y:S02]  /*1dd0*/  @P2 MOV R11, R4 ;  /* 0x00000004000b2202 */ /* 0x000fe40000000f00 */
[----:B------:R-:W-:Y:S02]  /*1de0*/  @P2 R2UR.BROADCAST UR8, R3 ;  /* 0x00000000030822ca */ /* 0x000fe400008e0000 */
[----:B------:R-:W-:-:S11]  /*1df0*/  @P2 LOP3.LUT R8, R5, 0xffff, RZ, 0xc0, !PT ;  /* 0x0000ffff05082812 */ /* 0x000fd600078ec0ff */
[----:B------:R-:W-:Y:S01]  /*1e00*/  @UP0 UMOV UR36, UR8 ;  /* 0x0000000800240c82 */ /* 0x000fe20008000000 */
[----:B-1----:R-:W-:Y:S05]  /*1e10*/  @!P0 BRA `(.L_x_33) ;  /* 0x0000000000b88947 */ /* 0x002fea0003800000 */
[----:B------:R-:W4:Y:S01]  /*1e20*/  LDC.64 R4, c[0x0][0xb18] ;  /* 0x0002c600ff047b82 */ /* 0x000f220000000a00 */
[----:B------:R-:W-:-:S07]  /*1e30*/  ISETP.NE.AND P3, PT, R40, 0x1, PT ;  /* 0x000000012800780c */ /* 0x000fce0003f65270 */
[----:B------:R-:W1:Y:S08]  /*1e40*/  LDC.64 R6, c[0x0][0xb10] ;  /* 0x0002c400ff067b82 */ /* 0x000e700000000a00 */
[----:B------:R-:W2:Y:S08]  /*1e50*/  LDC R16, c[0x0][0xb20] ;  /* 0x0002c800ff107b82 */ /* 0x000eb00000000800 */
[----:B------:R-:W3:Y:S01]  /*1e60*/  LDC R18, c[0x0][0xb0c] ;  /* 0x0002c300ff127b82 */ /* 0x000ee20000000800 */
[----:B----4-:R-:W-:Y:S01]  /*1e70*/  IMAD.HI.U32 R17, R0, R5, RZ ;  /* 0x0000000500117227 */ /* 0x010fe200078e00ff */
[----:B------:R-:W-:-:S03]  /*1e80*/  ISETP.NE.AND P0, PT, R4, 0x1, PT ;  /* 0x000000010400780c */ /* 0x000fc60003f05270 */
[----:B------:R-:W-:-:S03]  /*1e90*/  IMAD.HI.U32 R5, R8, R5, RZ ;  /* 0x0000000508057227 */ /* 0x000fc600078e00ff */
[----:B------:R-:W4:Y:S01]  /*1ea0*/  LDC.64 R2, c[0x0][0xb28] ;  /* 0x0002ca00ff027b82 */ /* 0x000f220000000a00 */
[----:B-1----:R-:W-:-:S04]  /*1eb0*/  IMAD.HI.U32 R20, R9, R6, RZ ;  /* 0x0000000609147227 */ /* 0x002fc800078e00ff */
[----:B------:R-:W-:Y:S01]  /*1ec0*/  IMAD.HI.U32 R22, R11, R6, RZ ;  /* 0x000000060b167227 */ /* 0x000fe200078e00ff */
[----:B------:R-:W-:Y:S02]  /*1ed0*/  SHF.R.U32.HI R20, RZ, R7, R20 ;  /* 0x00000007ff147219 */ /* 0x000fe40000011614 */
[-C--:B--2---:R-:W-:Y:S02]  /*1ee0*/  SHF.R.U32.HI R17, RZ, R16.reuse, R17 ;  /* 0x00000010ff117219 */ /* 0x084fe40000011611 */
[----:B------:R-:W-:Y:S02]  /*1ef0*/  SHF.R.U32.HI R5, RZ, R16, R5 ;  /* 0x00000010ff057219 */ /* 0x000fe40000011605 */
[----:B------:R-:W-:Y:S02]  /*1f00*/  SEL R17, R0, R17, !P0 ;  /* 0x0000001100117207 */ /* 0x000fe40004000000 */
[----:B------:R-:W-:Y:S02]  /*1f10*/  SHF.R.U32.HI R22, RZ, R7, R22 ;  /* 0x00000007ff167219 */ /* 0x000fe40000011616 */
[----:B---3--:R-:W-:-:S02]  /*1f20*/  ISETP.NE.AND P1, PT, R18, 0x1, PT ;  /* 0x000000011200780c */ /* 0x008fc40003f25270 */
[----:B------:R-:W-:Y:S02]  /*1f30*/  SEL R5, R8, R5, !P0 ;  /* 0x0000000508057207 */ /* 0x000fe40004000000 */
[----:B------:R-:W-:Y:S02]  /*1f40*/  SEL R19, R9, R20, !P1 ;  /* 0x0000001409137207 */ /* 0x000fe40004800000 */
[----:B------:R-:W-:Y:S01]  /*1f50*/  SEL R7, R11, R22, !P1 ;  /* 0x000000160b077207 */ /* 0x000fe20004800000 */
[----:B----4-:R-:W-:-:S04]  /*1f60*/  IMAD.HI.U32 R20, R17, R2, RZ ;  /* 0x0000000211147227 */ /* 0x010fc800078e00ff */
[----:B------:R-:W-:Y:S01]  /*1f70*/  IMAD.HI.U32 R6, R19, R2, RZ ;  /* 0x0000000213067227 */ /* 0x000fe200078e00ff */
[----:B------:R-:W-:-:S04]  /*1f80*/  @P3 SHF.R.U32.HI R17, RZ, R3, R20 ;  /* 0x00000003ff113219 */ /* 0x000fc80000011614 */
[----:B------:R-:W-:Y:S01]  /*1f90*/  @P3 SHF.R.U32.HI R19, RZ, R3, R6 ;  /* 0x00000003ff133219 */ /* 0x000fe20000011606 */
[----:B------:R-:W-:-:S04]  /*1fa0*/  IMAD R17, R40, R17, RZ ;  /* 0x0000001128117224 */ /* 0x000fc800078e02ff */
[----:B------:R-:W-:Y:S01]  /*1fb0*/  IMAD R6, R40, R19, RZ ;  /* 0x0000001328067224 */ /* 0x000fe200078e02ff */
[C---:B------:R-:W-:Y:S02]  /*1fc0*/  ISETP.GE.AND P0, PT, R5.reuse, R17, PT ;  /* 0x000000110500720c */ /* 0x040fe40003f06270 */
[----:B------:R-:W-:Y:S02]  /*1fd0*/  IADD3 R17, PT, PT, -R5, RZ, RZ ;  /* 0x000000ff05117210 */ /* 0x000fe40007ffe1ff */
[----:B------:R-:W-:Y:S01]  /*1fe0*/  ISETP.GE.OR P0, PT, R7, R6, P0 ;  /* 0x000000060700720c */ /* 0x000fe20000706670 */
[----:B------:R-:W-:-:S04]  /*1ff0*/  IMAD.HI.U32 R6, R5, R2, RZ ;  /* 0x0000000205067227 */ /* 0x000fc800078e00ff */
[----:B------:R-:W-:Y:S01]  /*2000*/  IMAD R8, R4, R17, R8 ;  /* 0x0000001104087224 */ /* 0x000fe200078e0208 */
[----:B------:R-:W-:-:S04]  /*2010*/  SHF.R.U32.HI R6, RZ, R3, R6 ;  /* 0x00000003ff067219 */ /* 0x000fc80000011606 */
[----:B------:R-:W-:-:S03]  /*2020*/  SEL R6, R5, R6, !P3 ;  /* 0x0000000605067207 */ /* 0x000fc60005800000 */
[----:B------:R-:W-:-:S04]  /*2030*/  @!P0 IMAD.HI.U32 R16, R7, R2, RZ ;  /* 0x0000000207108227 */ /* 0x000fc800078e00ff */
[----:B------:R-:W-:Y:S01]  /*2040*/  IMAD.MOV R2, RZ, RZ, -R6 ;  /* 0x000000ffff027224 */ /* 0x000fe200078e0a06 */
[----:B------:R-:W-:-:S03]  /*2050*/  @!P0 SHF.R.U32.HI R16, RZ, R3, R16 ;  /* 0x00000003ff108219 */ /* 0x000fc60000011610 */
[----:B------:R-:W-:Y:S01]  /*2060*/  IMAD R2, R40, R2, R5 ;  /* 0x0000000228027224 */ /* 0x000fe200078e0205 */
        /* <DEDUP_REMOVED lines=9> */
.L_x_33:
[----:B------:R-:W1:Y:S02]  /*2100*/  LDCU UR8, c[0x0][0xb30] ;  /* 0x00016600ff0877ac */ /* 0x000e640008000800 */
[----:B-1----:R-:W-:-:S09]  /*2110*/  UISETP.NE.AND UP0, UPT, UR8, 0x1, UPT ;  /* 0x000000010800788c */ /* 0x002fd2000bf05270 */
[----:B------:R-:W-:Y:S05]  /*2120*/  BRA.U UP0, `(.L_x_34) ;  /* 0x0000000100407547 */ /* 0x000fea000b800000 */
[----:B------:R-:W1:Y:S08]  /*2130*/  LDC.64 R4, c[0x0][0xb10] ;  /* 0x0002c400ff047b82 */ /* 0x000e700000000a00 */
[----:B------:R-:W2:Y:S08]  /*2140*/  LDC.64 R2, c[0x0][0xb18] ;  /* 0x0002c600ff027b82 */ /* 0x000eb00000000a00 */
[----:B------:R-:W3:Y:S08]  /*2150*/  LDC R6, c[0x0][0xb20] ;  /* 0x0002c800ff067b82 */ /* 0x000ef00000000800 */
[----:B------:R-:W4:Y:S01]  /*2160*/  LDC R16, c[0x0][0xb0c] ;  /* 0x0002c300ff107b82 */ /* 0x000f220000000800 */
[----:B-1----:R-:W-:-:S05]  /*2170*/  IMAD.HI.U32 R4, R11, R4, RZ ;  /* 0x000000040b047227 */ /* 0x002fca00078e00ff */
[----:B------:R-:W-:Y:S01]  /*2180*/  SHF.R.U32.HI R4, RZ, R5, R4 ;  /* 0x00000005ff047219 */ /* 0x000fe20000011604 */
[----:B--2---:R-:W-:Y:S01]  /*2190*/  IMAD.HI.U32 R3, R8, R3, RZ ;  /* 0x0000000308037227 */ /* 0x004fe200078e00ff */
[----:B------:R-:W-:-:S04]  /*21a0*/  ISETP.NE.AND P0, PT, R2, 0x1, PT ;  /* 0x000000010200780c */ /* 0x000fc80003f05270 */
[----:B---3--:R-:W-:-:S04]  /*21b0*/  SHF.R.U32.HI R3, RZ, R6, R3 ;  /* 0x00000006ff037219 */ /* 0x008fc80000011603 */
[----:B------:R-:W-:Y:S02]  /*21c0*/  SEL R3, R8, R3, !P0 ;  /* 0x0000000308037207 */ /* 0x000fe40004000000 */
[----:B----4-:R-:W-:-:S04]  /*21d0*/  ISETP.NE.AND P1, PT, R16, 0x1, PT ;  /* 0x000000011000780c */ /* 0x010fc80003f25270 */
[----:B------:R-:W-:-:S05]  /*21e0*/  SEL R4, R11, R4, !P1 ;  /* 0x000000040b047207 */ /* 0x000fca0004800000 */
[----:B------:R-:W-:Y:S02]  /*21f0*/  IMAD.IADD R5, R3, 0x1, -R4 ;  /* 0x0000000103057824 */ /* 0x000fe400078e0a04 */
[----:B------:R-:W-:Y:S02]  /*2200*/  IMAD.IADD R3, R4, 0x1, -R3 ;  /* 0x0000000104037824 */ /* 0x000fe400078e0a03 */
[----:B------:R-:W-:Y:S02]  /*2210*/  IMAD R11, R5, R16, R11 ;  /* 0x00000010050b7224 */ /* 0x000fe400078e020b */
[----:B------:R-:W-:-:S07]  /*2220*/  IMAD R8, R3, R2, R8 ;  /* 0x0000000203087224 */ /* 0x000fce00078e0208 */
.L_x_34:
[----:B------:R-:W-:Y:S01]  /*2230*/  VIADD R14, R14, 0x1 ;  /* 0x000000010e0e7836 */ /* 0x000fe20000000000 */
[----:B------:R-:W-:Y:S01]  /*2240*/  PLOP3.LUT P1, PT, PT, PT, PT, 0x80, 0x8 ;  /* 0x000000000008781c */ /* 0x000fe20003f2f070 */
[----:B------:R-:W-:Y:S02]  /*2250*/  IMAD.IADD R21, R11, 0x1, R90 ;  /* 0x000000010b157824 */ /* 0x000fe400078e025a */
[----:B------:R-:W-:Y:S01]  /*2260*/  IMAD.IADD R20, R8, 0x1, R83 ;  /* 0x0000000108147824 */ /* 0x000fe200078e0253 */
[----:B------:R-:W-:-:S04]  /*2270*/  ISETP.NE.AND P0, PT, R14, 0x2, PT ;  /* 0x000000020e00780c */ /* 0x000fc80003f05270 */
[----:B------:R-:W-:Y:S02]  /*2280*/  SEL R2, RZ, 0x1, P0 ;  /* 0x00000001ff027807 */ /* 0x000fe40000000000 */
[----:B------:R-:W-:Y:S02]  /*2290*/  SEL R14, R14, RZ, P0 ;  /* 0x000000ff0e0e7207 */ /* 0x000fe40000000000 */
[----:B------:R-:W-:Y:S01]  /*22a0*/  LOP3.LUT R13, R13, R2, RZ, 0x3c, !PT ;  /* 0x000000020d0d7212 */ /* 0x000fe200078e3cff */
[----:B------:R-:W-:Y:S06]  /*22b0*/  @P2 BRA `(.L_x_35) ;  /* 0xfffffff000982947 */ /* 0x000fec000383ffff */
[----:B------:R-:W-:Y:S01]  /*22c0*/  UIADD3 UR4, UPT, UPT, UR4, 0x18, URZ ;  /* 0x0000001804047890 */ /* 0x000fe2000fffe0ff */
[----:B------:R-:W-:-:S03]  /*22d0*/  SHF.L.U32 R3, R15, 0x1f, RZ ;  /* 0x0000001f0f037819 */ /* 0x000fc600000006ff */
[----:B------:R-:W-:-:S09]  /*22e0*/  ULEA UR5, UR6, UR4, 0x3 ;  /* 0x0000000406057291 */ /* 0x000fd2000f8e18ff */
[----:B------:R-:W1:Y:S02]  /*22f0*/  SYNCS.PHASECHK.TRANS64.TRYWAIT P0, [UR5], R3 ;  /* 0x00000003ff0075a7 */ /* 0x000e640008001105 */
[----:B-1----:R-:W-:Y:S05]  /*2300*/  @!P0 BRA `(.L_x_36) ;  /* 0x0000006c00848947 */ /* 0x002fea0003800000 */
.L_x_129:
[----:B------:R-:W-:-:S04]  /*2310*/  UIADD3 UR6, UPT, UPT, UR6, 0x1, URZ ;  /* 0x0000000106067890 */ /* 0x000fc8000fffe0ff */
[----:B------:R-:W-:-:S04]  /*2320*/  UISETP.NE.AND UP0, UPT, UR6, 0x3, UPT ;  /* 0x000000030600788c */ /* 0x000fc8000bf05270 */
[----:B------:R-:W-:Y:S02]  /*2330*/  USEL UR7, URZ, 0x1, UP0 ;  /* 0x00000001ff077887 */ /* 0x000fe40008000000 */
[----:B------:R-:W-:-:S04]  /*2340*/  USEL UR6, UR6, URZ, UP0 ;  /* 0x000000ff06067287 */ /* 0x000fc80008000000 */
[----:B------:R-:W-:Y:S01]  /*2350*/  ULEA UR5, UR6, UR4, 0x3 ;  /* 0x0000000406057291 */ /* 0x000fe2000f8e18ff */
[----:B------:R-:W-:-:S04]  /*2360*/  LOP3.LUT R15, R15, UR7, RZ, 0x3c, !PT ;  /* 0x000000070f0f7c12 */ /* 0x000fc8000f8e3cff */
[----:B-1----:R-:W-:-:S04]  /*2370*/  SHF.L.U32 R3, R15, 0x1f, RZ ;  /* 0x0000001f0f037819 */ /* 0x002fc800000006ff */
[----:B------:R-:W1:Y:S02]  /*2380*/  SYNCS.PHASECHK.TRANS64.TRYWAIT P0, [UR5], R3 ;  /* 0x00000003ff0075a7 */ /* 0x000e640008001105 */
[----:B-1----:R-:W-:Y:S05]  /*2390*/  @!P0 BRA `(.L_x_37) ;  /* 0x0000006c00788947 */ /* 0x002fea0003800000 */
.L_x_131:
[----:B------:R-:W-:-:S04]  /*23a0*/  UIADD3 UR6, UPT, UPT, UR6, 0x1, URZ ;  /* 0x0000000106067890 */ /* 0x000fc8000fffe0ff */
[----:B------:R-:W-:-:S04]  /*23b0*/  UISETP.NE.AND UP0, UPT, UR6, 0x3, UPT ;  /* 0x000000030600788c */ /* 0x000fc8000bf05270 */
[----:B------:R-:W-:Y:S02]  /*23c0*/  USEL UR5, URZ, 0x1, UP0 ;  /* 0x00000001ff057887 */ /* 0x000fe40008000000 */
[----:B------:R-:W-:-:S04]  /*23d0*/  USEL UR6, UR6, URZ, UP0 ;  /* 0x000000ff06067287 */ /* 0x000fc80008000000 */
[----:B------:R-:W-:Y:S01]  /*23e0*/  ULEA UR6, UR6, UR4, 0x3 ;  /* 0x0000000406067291 */ /* 0x000fe2000f8e18ff */
[----:B-1----:R-:W-:-:S04]  /*23f0*/  LOP3.LUT R3, R15, UR5, RZ, 0x3c, !PT ;  /* 0x000000050f037c12 */ /* 0x002fc8000f8e3cff */
[----:B------:R-:W-:Y:S01]  /*2400*/  SHF.L.U32 R3, R3, 0x1f, RZ ;  /* 0x0000001f03037819 */ /* 0x000fe200000006ff */
[----:B----4-:R-:W-:-:S07]  /*2410*/  IMAD.U32 R0, RZ, RZ, UR6 ;  /* 0x00000006ff007e24 */ /* 0x010fce000f8e00ff */
.L_x_38:
[----:B-1----:R1:W2:Y:S02]  /*2420*/  SYNCS.PHASECHK.TRANS64.TRYWAIT P0, [R0+URZ], R3 ;  /* 0x00000003000075a7 */ /* 0x0022a400080011ff */
[----:B--2---:R-:W-:Y:S05]  /*2430*/  @!P0 NANOSLEEP.SYNCS 0x989680 ;  /* 0x009896800000895d */ /* 0x004fea0003900000 */
[----:B------:R-:W2:Y:S02]  /*2440*/  @!P0 SYNCS.PHASECHK.TRANS64 P0, [R0+URZ], R3 ;  /* 0x00000003000085a7 */ /* 0x000ea400080010ff */
[----:B--2---:R-:W-:Y:S05]  /*2450*/  @P0 EXIT ;  /* 0x000000000000094d */ /* 0x004fea0003800000 */
[----:B------:R-:W-:Y:S05]  /*2460*/  BRA `(.L_x_38) ;  /* 0xfffffffc00ec7947 */ /* 0x000fea000383ffff */
.L_x_17:
[----:B------:R-:W-:-:S04]  /*2470*/  UISETP.NE.AND UP1, UPT, UR37, URZ, UPT ;  /* 0x000000ff2500728c */ /* 0x000fc8000bf25270 */
[----:B------:R-:W-:-:S09]  /*2480*/  UISETP.NE.OR UP1, UPT, UR8, 0x1, UP1 ;  /* 0x000000010800788c */ /* 0x000fd20008f25670 */
[----:B------:R-:W-:Y:S05]  /*2490*/  BRA.U UP1, `(.L_x_39) ;  /* 0x0000000501487547 */ /* 0x000fea000b800000 */
[----:B------:R-:W-:Y:S01]  /*24a0*/  ISETP.NE.AND P2, PT, R2, RZ, PT ;  /* 0x000000ff0200720c */ /* 0x000fe20003f45270 */
[----:B------:R-:W-:Y:S01]  /*24b0*/  IMAD.MOV.U32 R12, RZ, RZ, 0x1 ;  /* 0x00000001ff0c7424 */ /* 0x000fe200078e00ff */
[----:B------:R-:W-:Y:S02]  /*24c0*/  CS2R R10, SRZ ;  /* 0x00000000000a7805 */ /* 0x000fe4000001ff00 */
[----:B------:R-:W-:Y:S01]  /*24d0*/  CS2R R8, SRZ ;  /* 0x0000000000087805 */ /* 0x000fe2000001ff00 */
[----:B------:R-:W-:Y:S01]  /*24e0*/  UMOV UR4, 0x400 ;  /* 0x0000040000047882 */ /* 0x000fe20000000000 */
[----:B------:R-:W-:Y:S01]  /*24f0*/  UMOV UR6, URZ ;  /* 0x000000ff00067c82 */ /* 0x000fe20008000000 */
[----:B------:R-:W-:-:S12]  /*2500*/  ULEA UR37, UR37, UR4, 0x18 ;  /* 0x0000000425257291 */ /* 0x000fd8000f8ec0ff */
.L_x_43:
[----:B------:R-:W-:Y:S02]  /*2510*/  LEA R0, R8, UR37, 0x3 ;  /* 0x0000002508007c11 */ /* 0x000fe4000f8e18ff */
[----:B------:R-:W-:-:S03]  /*2520*/  SHF.L.U32 R5, R9, 0x1f, RZ ;  /* 0x0000001f09057819 */ /* 0x000fc600000006ff */
[----:B------:R-:W-:Y:S01]  /*2530*/  VIADD R4, R0, 0xf0 ;  /* 0x000000f000047836 */ /* 0x000fe20000000000 */
[----:B------:R-:W1:Y:S02]  /*2540*/  SYNCS.PHASECHK.TRANS64.TRYWAIT P0, [R0+URZ+0xe0], R5 ;  /* 0x0000e005000075a7 */ /* 0x000e6400080011ff */
[----:B-1----:R-:W-:Y:S05]  /*2550*/  @!P0 BRA `(.L_x_40) ;  /* 0x0000006c00208947 */ /* 0x002fea0003800000 */
.L_x_132:
[----:B------:R-:W-:Y:S01]  /*2560*/  ULEA UR5, UR6, UR37, 0x3 ;  /* 0x0000002506057291 */ /* 0x000fe2000f8e18ff */
[----:B------:R-:W-:Y:S02]  /*2570*/  PRMT R4, RZ, 0x654, R4 ;  /* 0x00000654ff047816 */ /* 0x000fe40000000004 */
[----:B-1----:R-:W-:Y:S01]  /*2580*/  SHF.L.U32 R5, R12, 0x1f, RZ ;  /* 0x0000001f0c057819 */ /* 0x002fe200000006ff */
[----:B------:R-:W-:Y:S01]  /*2590*/  UIADD3 UR4, UPT, UPT, UR5, 0x80, URZ ;  /* 0x0000008005047890 */ /* 0x000fe2000fffe0ff */
[----:B------:R1:W-:Y:S05]  /*25a0*/  SYNCS.ARRIVE.TRANS64.RED.A1T0 RZ, [R4+URZ], RZ ;  /* 0x000000ff04ff79a7 */ /* 0x0003ea00081004ff */
[----:B------:R-:W-:Y:S01]  /*25b0*/  IMAD.U32 R7, RZ, RZ, UR4 ;  /* 0x00000004ff077e24 */ /* 0x000fe2000f8e00ff */
[----:B------:R-:W2:Y:S04]  /*25c0*/  SYNCS.PHASECHK.TRANS64.TRYWAIT P0, [UR5+0x90], R5 ;  /* 0x00009005ff0075a7 */ /* 0x000ea80008001105 */
[----:B------:R-:W-:Y:S01]  /*25d0*/  PRMT R6, R2, 0x654, R7 ;  /* 0x0000065402067816 */ /* 0x000fe20000000007 */
[----:B-1----:R-:W-:Y:S01]  /*25e0*/  @!P2 IMAD.MOV.U32 R4, RZ, RZ, 0x10 ;  /* 0x00000010ff04a424 */ /* 0x002fe200078e00ff */
[----:B--2---:R-:W-:Y:S06]  /*25f0*/  @!P0 BRA `(.L_x_41) ;  /* 0x0000006c000c8947 */ /* 0x004fec0003800000 */
.L_x_134:
[----:B------:R-:W-:Y:S01]  /*2600*/  ULEA UR4, UR6, UR37, 0x4 ;  /* 0x0000002506047291 */ /* 0x000fe2000f8e20ff */
[----:B------:R-:W-:Y:S01]  /*2610*/  SEL R3, R6, R3, !P2 ;  /* 0x0000000306037207 */ /* 0x000fe20005000000 */
[----:B------:R-:W-:Y:S01]  /*2620*/  UIADD3 UR5, UPT, UPT, UR5, 0x80, URZ ;  /* 0x0000008005057890 */ /* 0x000fe2000fffe0ff */
[----:B-1----:R-:W-:Y:S01]  /*2630*/  LEA R0, R11, UR37, 0x3 ;  /* 0x000000250b007c11 */ /* 0x002fe2000f8e18ff */
[----:B------:R-:W-:Y:S01]  /*2640*/  UIADD3 UR4, UPT, UPT, UR4, 0x110, URZ ;  /* 0x0000011004047890 */ /* 0x000fe2000fffe0ff */
[----:B------:R-:W-:Y:S01]  /*2650*/  SHF.L.U32 R5, R10, 0x1f, RZ ;  /* 0x0000001f0a057819 */ /* 0x000fe200000006ff */
[----:B------:R1:W-:Y:S01]  /*2660*/  @!P2 SYNCS.ARRIVE.TRANS64.RED RZ, [R3+URZ], R4 ;  /* 0x0000000403ffa9a7 */ /* 0x0003e200080004ff */
[----:B------:R-:W-:Y:S01]  /*2670*/  UIADD3 UR6, UPT, UPT, UR6, 0x1, URZ ;  /* 0x0000000106067890 */ /* 0x000fe2000fffe0ff */
[----:B------:R-:W-:-:S03]  /*2680*/  VIADD R8, R8, 0x1 ;  /* 0x0000000108087836 */ /* 0x000fc60000000000 */
[----:B------:R-:W-:Y:S02]  /*2690*/  UISETP.NE.AND UP0, UPT, UR6, 0x2, UPT ;  /* 0x000000020600788c */ /* 0x000fe4000bf05270 */
[----:B------:R-:W-:Y:S06]  /*26a0*/  UGETNEXTWORKID.BROADCAST [UR4], [UR5] ;  /* 0x00000000040073ca */ /* 0x000fec0008000100 */
[----:B------:R-:W-:Y:S01]  /*26b0*/  USEL UR4, URZ, 0x1, UP0 ;  /* 0x00000001ff047887 */ /* 0x000fe20008000000 */
[----:B------:R-:W-:Y:S01]  /*26c0*/  ISETP.NE.AND P0, PT, R8, 0x2, PT ;  /* 0x000000020800780c */ /* 0x000fe20003f05270 */
[----:B------:R-:W-:Y:S01]  /*26d0*/  USEL UR6, UR6, URZ, UP0 ;  /* 0x000000ff06067287 */ /* 0x000fe20008000000 */
[----:B------:R-:W2:Y:S03]  /*26e0*/  SYNCS.PHASECHK.TRANS64.TRYWAIT P1, [R0+URZ+0x80], R5 ;  /* 0x00008005000075a7 */ /* 0x000ea600080211ff */
[----:B------:R-:W-:Y:S01]  /*26f0*/  LOP3.LUT R12, R12, UR4, RZ, 0x3c, !PT ;  /* 0x000000040c0c7c12 */ /* 0x000fe2000f8e3cff */
[----:B-12---:R-:W-:Y:S07]  /*2700*/  @!P1 BRA `(.L_x_42) ;  /* 0x0000006800e09947 */ /* 0x006fee0003800000 */
.L_x_135:
[C---:B------:R-:W-:Y:S01]  /*2710*/  LEA R4, R11.reuse, UR37, 0x4 ;  /* 0x000000250b047c11 */ /* 0x040fe2000f8e20ff */
[----:B-1----:R-:W-:Y:S01]  /*2720*/  VIADD R0, R0, 0x90 ;  /* 0x0000009000007836 */ /* 0x002fe20000000000 */
[----:B------:R-:W-:Y:S01]  /*2730*/  SEL R8, R8, RZ, P0 ;  /* 0x000000ff08087207 */ /* 0x000fe20000000000 */
[----:B------:R-:W-:-:S03]  /*2740*/  VIADD R11, R11, 0x1 ;  /* 0x000000010b0b7836 */ /* 0x000fc60000000000 */
[----:B------:R-:W1:Y:S01]  /*2750*/  LDS.128 R4, [R4+0x110] ;  /* 0x0001100004047984 */ /* 0x000e620000000c00 */
[----:B------:R-:W-:Y:S02]  /*2760*/  PRMT R0, RZ, 0x654, R0 ;  /* 0x00000654ff007816 */ /* 0x000fe40000000000 */
[C---:B------:R-:W-:Y:S01]  /*2770*/  ISETP.NE.AND P1, PT, R11.reuse, 0x2, PT ;  /* 0x000000020b00780c */ /* 0x040fe20003f25270 */
[----:B------:R-:W-:Y:S01]  /*2780*/  @!PT LDS RZ, [RZ] ;  /* 0x00000000fffff984 */ /* 0x000fe20000000800 */
[----:B------:R-:W-:Y:S01]  /*2790*/  @!PT LDS RZ, [RZ] ;  /* 0x00000000fffff984 */ /* 0x000fe20000000800 */
[----:B------:R-:W-:Y:S01]  /*27a0*/  @!PT LDS RZ, [RZ] ;  /* 0x00000000fffff984 */ /* 0x000fe20000000800 */
[----:B------:R-:W-:Y:S01]  /*27b0*/  @!PT LDS RZ, [RZ] ;  /* 0x00000000fffff984 */ /* 0x000fe20000000800 */
[----:B------:R2:W-:Y:S06]  /*27c0*/  MEMBAR.ALL.CTA ;  /* 0x0000000000007992 */ /* 0x0005ec0000008000 */
[----:B--2---:R-:W2:Y:S01]  /*27d0*/  FENCE.VIEW.ASYNC.S ;  /* 0x00000000000073c6 */ /* 0x004ea20000000000 */
[----:B------:R-:W-:Y:S01]  /*27e0*/  SEL R11, R11, RZ, P1 ;  /* 0x000000ff0b0b7207 */ /* 0x000fe20000800000 */
[----:B--2---:R2:W-:Y:S01]  /*27f0*/  SYNCS.ARRIVE.TRANS64.RED.A1T0 RZ, [R0+URZ], RZ ;  /* 0x000000ff00ff79a7 */ /* 0x0045e200081004ff */
[----:B-1----:R-:W-:-:S02]  /*2800*/  LOP3.LUT P3, RZ, R6, 0x1, RZ, 0xc0, !PT ;  /* 0x0000000106ff7812 */ /* 0x002fc4000786c0ff */
[----:B------:R-:W-:-:S04]  /*2810*/  SEL R5, RZ, 0x1, P1 ;  /* 0x00000001ff057807 */ /* 0x000fc80000800000 */
[----:B------:R-:W-:Y:S02]  /*2820*/  LOP3.LUT R10, R10, R5, RZ, 0x3c, !PT ;  /* 0x000000050a0a7212 */ /* 0x000fe400078e3cff */
[----:B--2---:R-:W-:-:S04]  /*2830*/  SEL R0, RZ, 0x1, P0 ;  /* 0x00000001ff007807 */ /* 0x004fc80000000000 */
[----:B------:R-:W-:Y:S01]  /*2840*/  LOP3.LUT R9, R9, R0, RZ, 0x3c, !PT ;  /* 0x0000000009097212 */ /* 0x000fe200078e3cff */
[----:B------:R-:W-:Y:S06]  /*2850*/  @P3 BRA `(.L_x_43) ;  /* 0xfffffffc002c3947 */ /* 0x000fec000383ffff */
[----:B------:R-:W-:Y:S01]  /*2860*/  ULEA UR5, UR6, UR37, 0x3 ;  /* 0x0000002506057291 */ /* 0x000fe2000f8e18ff */
[----:B------:R-:W-:-:S08]  /*2870*/  SHF.L.U32 R3, R12, 0x1f, RZ ;  /* 0x0000001f0c037819 */ /* 0x000fd000000006ff */
[----:B------:R-:W1:Y:S02]  /*2880*/  SYNCS.PHASECHK.TRANS64 P0, [UR5+0x90], R3 ;  /* 0x00009003ff0075a7 */ /* 0x000e640008001005 */
[----:B-1----:R-:W-:Y:S05]  /*2890*/  @P0 BRA `(.L_x_44) ;  /* 0x0000000000080947 */ /* 0x002fea0003800000 */
[----:B------:R-:W1:Y:S02]  /*28a0*/  SYNCS.PHASECHK.TRANS64.TRYWAIT P0, [UR5+0x90], R3 ;  /* 0x00009003ff0075a7 */ /* 0x000e640008001105 */
[----:B-1----:R-:W-:Y:S05]  /*28b0*/  @!P0 BRA `(.L_x_45) ;  /* 0x0000006800888947 */ /* 0x002fea0003800000 */
.L_x_44:
[----:B------:R-:W-:-:S04]  /*28c0*/  UIADD3 UR4, UPT, UPT, UR6, 0x1, URZ ;  /* 0x0000000106047890 */ /* 0x000fc8000fffe0ff */
[----:B------:R-:W-:-:S04]  /*28d0*/  UISETP.NE.AND UP0, UPT, UR4, 0x2, UPT ;  /* 0x000000020400788c */ /* 0x000fc8000bf05270 */
[----:B------:R-:W-:Y:S02]  /*28e0*/  USEL UR7, URZ, 0x1, UP0 ;  /* 0x00000001ff077887 */ /* 0x000fe40008000000 */
[----:B------:R-:W-:-:S04]  /*28f0*/  USEL UR4, UR4, URZ, UP0 ;  /* 0x000000ff04047287 */ /* 0x000fc80008000000 */
[----:B------:R-:W-:Y:S01]  /*2900*/  ULEA UR4, UR4, UR37, 0x3 ;  /* 0x0000002504047291 */ /* 0x000fe2000f8e18ff */
[----:B-1----:R-:W-:-:S04]  /*2910*/  LOP3.LUT R3, R12, UR7, RZ, 0x3c, !PT ;  /* 0x000000070c037c12 */ /* 0x002fc8000f8e3cff */
[----:B------:R-:W-:-:S04]  /*2920*/  SHF.L.U32 R0, R3, 0x1f, RZ ;  /* 0x0000001f03007819 */ /* 0x000fc800000006ff */
[----:B------:R-:W1:Y:S02]  /*2930*/  SYNCS.PHASECHK.TRANS64 P0, [UR4+0x90], R0 ;  /* 0x00009000ff0075a7 */ /* 0x000e640008001004 */
[----:B-1----:R-:W-:Y:S05]  /*2940*/  @P0 EXIT ;  /* 0x000000000000094d */ /* 0x002fea0003800000 */
[----:B------:R-:W-:Y:S02]  /*2950*/  SHF.L.U32 R3, R3, 0x1f, RZ ;  /* 0x0000001f03037819 */ /* 0x000fe400000006ff */
[----:B------:R-:W-:-:S07]  /*2960*/  MOV R0, UR4 ;  /* 0x0000000400007c02 */ /* 0x000fce0008000f00 */
.L_x_46:
[----:B-1----:R1:W2:Y:S02]  /*2970*/  SYNCS.PHASECHK.TRANS64.TRYWAIT P0, [R0+URZ+0x90], R3 ;  /* 0x00009003000075a7 */ /* 0x0022a400080011ff */
[----:B--2---:R-:W-:Y:S05]  /*2980*/  @!P0 NANOSLEEP.SYNCS 0x989680 ;  /* 0x009896800000895d */ /* 0x004fea0003900000 */
[----:B------:R-:W2:Y:S02]  /*2990*/  @!P0 SYNCS.PHASECHK.TRANS64 P0, [R0+URZ+0x90], R3 ;  /* 0x00009003000085a7 */ /* 0x000ea400080010ff */
[----:B--2---:R-:W-:Y:S05]  /*29a0*/  @P0 EXIT ;  /* 0x000000000000094d */ /* 0x004fea0003800000 */
[----:B------:R-:W-:Y:S05]  /*29b0*/  BRA `(.L_x_46) ;  /* 0xfffffffc00ec7947 */ /* 0x000fea000383ffff */
.L_x_39:
[----:B------:R-:W-:-:S09]  /*29c0*/  UISETP.NE.AND UP1, UPT, UR8, URZ, UPT ;  /* 0x000000ff0800728c */ /* 0x000fd2000bf25270 */
[----:B------:R-:W-:Y:S05]  /*29d0*/  BRA.U UP1, `(.L_x_47) ;  /* 0x0000000d01cc7547 */ /* 0x000fea000b800000 */
[----:B------:R-:W-:Y:S01]  /*29e0*/  UMOV UR4, 0x40 ;  /* 0x0000004000047882 */ /* 0x000fe20000000000 */
[----:B------:R-:W-:Y:S01]  /*29f0*/  NOP ;  /* 0x0000000000007918 */ /* 0x000fe20000000000 */
[----:B------:R-:W-:Y:S01]  /*2a00*/  ULEA UR4, UR37, UR4, 0x18 ;  /* 0x0000000425047291 */ /* 0x000fe2000f8ec0ff */
[----:B------:R-:W-:Y:S02]  /*2a10*/  UMOV UR5, 0x400 ;  /* 0x0000040000057882 */ /* 0x000fe40000000000 */
[----:B------:R-:W-:-:S06]  /*2a20*/  ULEA UR37, UR37, UR5, 0x18 ;  /* 0x0000000525257291 */ /* 0x000fcc000f8ec0ff */
[----:B------:R-:W1:Y:S02]  /*2a30*/  LDS.U8 R0, [UR4+0x1c] ;  /* 0x00001c04ff007984 */ /* 0x000e640008000000 */
[----:B-1----:R-:W-:-:S13]  /*2a40*/  ISETP.NE.AND P0, PT, R0, RZ, PT ;  /* 0x000000ff0000720c */ /* 0x002fda0003f05270 */
[----:B------:R-:W-:Y:S05]  /*2a50*/  @P0 BRA `(.L_x_48) ;  /* 0x0000000000580947 */ /* 0x000fea0003800000 */
[----:B------:R-:W-:-:S13]  /*2a60*/  ELECT P0, URZ, PT ;  /* 0x0000000000ff782f */ /* 0x000fda0003800000 */
[----:B------:R-:W-:Y:S05]  /*2a70*/  @!P0 BRA `(.L_x_49) ;  /* 0x0000000000608947 */ /* 0x000fea0003800000 */
[----:B------:R-:W-:Y:S01]  /*2a80*/  UMOV UR5, 0x10 ;  /* 0x0000001000057882 */ /* 0x000fe20000000000 */
[----:B------:R-:W-:Y:S01]  /*2a90*/  HFMA2 R0, -RZ, RZ, 0, 5.9604644775390625e-08 ;  /* 0x00000001ff007431 */ /* 0x000fe200000001ff */
[----:B------:R-:W-:-:S03]  /*2aa0*/  MOV R2, 0xffff ;  /* 0x0000ffff00027802 */ /* 0x000fc60000000f00 */
[----:B------:R-:W-:Y:S04]  /*2ab0*/  DEPBAR.LE SB1, 0x36 ;  /* 0x00009d800000791a */ /* 0x000fe80000000000 */
[----:B------:R-:W1:Y:S02]  /*2ac0*/  UTCATOMSWS.FIND_AND_SET.ALIGN UP0, UR5, UR5 ;  /* 0x00000005000575e3 */ /* 0x000e640008000800 */
[----:B-1----:R-:W-:Y:S01]  /*2ad0*/  MOV R3, UR5 ;  /* 0x0000000500037c02 */ /* 0x002fe20008000f00 */
[----:B------:R-:W-:Y:S06]  /*2ae0*/  BRA.U UP0, `(.L_x_50) ;  /* 0x0000000100187547 */ /* 0x000fec000b800000 */
.L_x_51:
[----:B------:R-:W-:Y:S05]  /*2af0*/  NANOSLEEP 0x64 ;  /* 0x000000640000795d */ /* 0x000fea0003800000 */
[----:B------:R-:W-:-:S05]  /*2b00*/  UMOV UR5, 0x10 ;  /* 0x0000001000057882 */ /* 0x000fca0000000000 */
[----:B------:R-:W-:Y:S04]  /*2b10*/  DEPBAR.LE SB1, 0x36 ;  /* 0x00009d800000791a */ /* 0x000fe80000000000 */
[----:B------:R-:W1:Y:S02]  /*2b20*/  UTCATOMSWS.FIND_AND_SET.ALIGN UP0, UR5, UR5 ;  /* 0x00000005000575e3 */ /* 0x000e640008000800 */
[----:B-1----:R-:W-:Y:S01]  /*2b30*/  MOV R3, UR5 ;  /* 0x0000000500037c02 */ /* 0x002fe20008000f00 */
[----:B------:R-:W-:Y:S05]  /*2b40*/  BRA.U !UP0, `(.L_x_51) ;  /* 0xfffffffd08e87547 */ /* 0x000fea000b83ffff */
.L_x_50:
[-C--:B------:R-:W-:Y:S02]  /*2b50*/  SHF.L.U32 R2, R2, R3.reuse, RZ ;  /* 0x0000000302027219 */ /* 0x080fe400000006ff */
[----:B------:R-:W-:Y:S01]  /*2b60*/  SHF.L.U32 R0, R0, R3, RZ ;  /* 0x0000000300007219 */ /* 0x000fe200000006ff */
[----:B------:R-:W-:Y:S02]  /*2b70*/  IMAD.SHL.U32 R3, R3, 0x20, RZ ;  /* 0x0000002003037824 */ /* 0x000fe400078e00ff */
[----:B------:R1:W-:Y:S04]  /*2b80*/  ATOMS.OR RZ, [UR4+0x14], R2 ;  /* 0x00001402ffff798c */ /* 0x0003e8000b000004 */
[----:B------:R1:W-:Y:S04]  /*2b90*/  ATOMS.OR RZ, [UR4+0x18], R0 ;  /* 0x00001800ffff798c */ /* 0x0003e8000b000004 */
[----:B------:R1:W-:Y:S01]  /*2ba0*/  STS [UR37+0x130], R3 ;  /* 0x00013003ff007988 */ /* 0x0003e20008000825 */
[----:B------:R-:W-:Y:S05]  /*2bb0*/  BRA `(.L_x_49) ;  /* 0x0000000000107947 */ /* 0x000fea0003800000 */
.L_x_48:
[----:B------:R-:W-:Y:S02]  /*2bc0*/  MOV R0, 0xffffffff ;  /* 0xffffffff00007802 */ /* 0x000fe40000000f00 */
[----:B------:R-:W-:-:S03]  /*2bd0*/  MOV R2, 0x2c00 ;  /* 0x00002c0000027802 */ /* 0x000fc60000000f00 */
[----:B------:R1:W-:Y:S04]  /*2be0*/  STS [UR37+0x130], R0 ;  /* 0x00013000ff007988 */ /* 0x0003e80008000825 */
[----:B-1-3-5:R-:W-:Y:S05]  /*2bf0*/  CALL.REL.NOINC `($__internal_1_$__cuda_sm10x_tcgen05_guardrail_trap_phase_invalid_during_alloc) ;  /* 0x0000006c00cc7944 */ /* 0x02afea0003c00000 */
.L_x_49:
[----:B------:R-:W-:Y:S05]  /*2c00*/  WARPSYNC.ALL ;  /* 0x0000000000007948 */ /* 0x000fea0003800000 */
[----:B------:R-:W2:Y:S01]  /*2c10*/  S2UR UR5, SR_CgaCtaId ;  /* 0x00000000000579c3 */ /* 0x000ea20000008800 */
[----:B------:R-:W-:Y:S01]  /*2c20*/  UMOV UR4, 0x400 ;  /* 0x0000040000047882 */ /* 0x000fe20000000000 */
[----:B------:R-:W-:-:S06]  /*2c30*/  NOP ;  /* 0x0000000000007918 */ /* 0x000fcc0000000000 */
[----:B------:R-:W-:Y:S06]  /*2c40*/  BAR.ARV 0x6, 0xa0 ;  /* 0x0182800000007b1d */ /* 0x000fec0000002000 */
[----:B------:R-:W4:Y:S01]  /*2c50*/  LDCU UR7, c[0x0][0x38c] ;  /* 0x00007180ff0777ac */ /* 0x000f220008000800 */
[----:B------:R-:W-:Y:S01]  /*2c60*/  IMAD.MOV.U32 R11, RZ, RZ, 0x1 ;  /* 0x00000001ff0b7424 */ /* 0x000fe200078e00ff */
[----:B------:R-:W-:Y:S01]  /*2c70*/  CS2R R8, SRZ ;  /* 0x0000000000087805 */ /* 0x000fe2000001ff00 */
[----:B------:R-:W-:Y:S01]  /*2c80*/  IMAD.MOV.U32 R10, RZ, RZ, RZ ;  /* 0x000000ffff0a7224 */ /* 0x000fe200078e00ff */
[----:B------:R-:W3:Y:S01]  /*2c90*/  LDCU UR6, c[0x0][0x38c] ;  /* 0x00007180ff0677ac */ /* 0x000ee20008000800 */
[----:B------:R-:W-:Y:S01]  /*2ca0*/  UMOV UR15, URZ ;  /* 0x000000ff000f7c82 */ /* 0x000fe20008000000 */
[----:B------:R-:W-:Y:S01]  /*2cb0*/  UMOV UR14, URZ ;  /* 0x000000ff000e7c82 */ /* 0x000fe20008000000 */
[----:B--2---:R-:W-:Y:S01]  /*2cc0*/  ULEA UR5, UR5, UR4, 0x18 ;  /* 0x0000000405057291 */ /* 0x004fe2000f8ec0ff */
[----:B------:R-:W-:Y:S01]  /*2cd0*/  UMOV UR24, 0x0 ;  /* 0x0000000000187882 */ /* 0x000fe20000000000 */
[----:B------:R-:W-:-:S02]  /*2ce0*/  UMOV UR25, 0x44004a0 ;  /* 0x044004a000197882 */ /* 0x000fc40000000000 */
[----:B------:R-:W-:Y:S02]  /*2cf0*/  UIADD3 UR10, UPT, UPT, UR5, 0x6400, URZ ;  /* 0x00006400050a7890 */ /* 0x000fe4000fffe0ff */
[----:B------:R-:W-:Y:S02]  /*2d00*/  UIADD3 UR11, UPT, UPT, UR5, 0xc400, URZ ;  /* 0x0000c400050b7890 */ /* 0x000fe4000fffe0ff */
[----:B----4-:R-:W-:Y:S01]  /*2d10*/  UIADD3 UR7, UPT, UPT, UR7, 0x7f, URZ ;  /* 0x0000007f07077890 */ /* 0x010fe2000fffe0ff */
[----:B-1----:R-:W1:Y:S01]  /*2d20*/  LDS R0, [UR5+0x130] ;  /* 0x00013005ff007984 */ /* 0x002e620008000800 */
[----:B------:R-:W-:Y:S02]  /*2d30*/  USHF.R.U32.HI UR10, URZ, 0x4, UR10 ;  /* 0x00000004ff0a7899 */ /* 0x000fe4000801160a */
[----:B------:R-:W-:Y:S02]  /*2d40*/  USHF.R.S32.HI UR4, URZ, 0x1f, UR7 ;  /* 0x0000001fff047899 */ /* 0x000fe40008011407 */
[----:B------:R-:W-:-:S02]  /*2d50*/  USHF.R.U32.HI UR11, URZ, 0x4, UR11 ;  /* 0x00000004ff0b7899 */ /* 0x000fc4000801160b */
[----:B------:R-:W-:Y:S02]  /*2d60*/  ULEA.HI UR4, UR4, UR7, URZ, 0x7 ;  /* 0x0000000704047291 */ /* 0x000fe4000f8f38ff */
[----:B------:R-:W-:Y:S02]  /*2d70*/  ULOP3.LUT UR10, UR10, 0x3fff, URZ, 0xc0, !UPT ;  /* 0x00003fff0a0a7892 */ /* 0x000fe4000f8ec0ff */
[----:B------:R-:W-:Y:S02]  /*2d80*/  USHF.R.S32.HI UR4, URZ, 0x7, UR4 ;  /* 0x00000007ff047899 */ /* 0x000fe40008011404 */
[----:B------:R-:W-:Y:S02]  /*2d90*/  ULOP3.LUT UR11, UR11, 0x3fff, URZ, 0xc0, !UPT ;  /* 0x00003fff0b0b7892 */ /* 0x000fe4000f8ec0ff */
[----:B------:R-:W-:Y:S01]  /*2da0*/  UISETP.LT.AND UP0, UPT, UR4, 0x1, UPT ;  /* 0x000000010400788c */ /* 0x000fe2000bf01270 */
[----:B------:R-:W-:Y:S01]  /*2db0*/  UMOV UR22, 0x0 ;  /* 0x0000000000167882 */ /* 0x000fe20000000000 */
[----:B------:R-:W-:-:S02]  /*2dc0*/  UMOV UR23, 0x44004a0 ;  /* 0x044004a000177882 */ /* 0x000fc40000000000 */
[----:B------:R-:W-:Y:S02]  /*2dd0*/  USEL UR9, UR4, 0x1, !UP0 ;  /* 0x0000000104097887 */ /* 0x000fe4000c000000 */
[----:B------:R-:W-:Y:S02]  /*2de0*/  ULOP3.LUT UR10, UR10, 0x10000, URZ, 0xfc, !UPT ;  /* 0x000100000a0a7892 */ /* 0x000fe4000f8efcff */
[----:B------:R-:W-:Y:S02]  /*2df0*/  ULOP3.LUT UR11, UR11, 0x10000, URZ, 0xfc, !UPT ;  /* 0x000100000b0b7892 */ /* 0x000fe4000f8efcff */
[----:B------:R-:W-:Y:S02]  /*2e00*/  UIADD3 UR9, UPT, UPT, -UR9, URZ, URZ ;  /* 0x000000ff09097290 */ /* 0x000fe4000fffe1ff */
[----:B---3--:R-:W-:Y:S01]  /*2e10*/  UISETP.GE.AND UP3, UPT, UR6, 0x1, UPT ;  /* 0x000000010600788c */ /* 0x008fe2000bf66270 */
[----:B------:R-:W-:Y:S01]  /*2e20*/  UMOV UR20, 0x0 ;  /* 0x0000000000147882 */ /* 0x000fe20000000000 */
[----:B------:R-:W-:Y:S01]  /*2e30*/  UMOV UR21, 0x44004a0 ;  /* 0x044004a000157882 */ /* 0x000fe20000000000 */
[----:B------:R-:W-:Y:S01]  /*2e40*/  UMOV UR18, 0x0 ;  /* 0x0000000000127882 */ /* 0x000fe20000000000 */
[----:B------:R-:W-:Y:S01]  /*2e50*/  UMOV UR19, 0x44004a0 ;  /* 0x044004a000137882 */ /* 0x000fe20000000000 */
[----:B-1----:R-:W-:-:S15]  /*2e60*/  R2UR UR16, R0 ;  /* 0x00000000001072ca */ /* 0x002fde00000e0000 */
.L_x_58:
[----:B------:R-:W-:Y:S02]  /*2e70*/  LEA R0, R10, UR5, 0x3 ;  /* 0x000000050a007c11 */ /* 0x000fe4000f8e18ff */
[----:B------:R-:W-:Y:S02]  /*2e80*/  SHF.L.U32 R5, R9, 0x1f, RZ ;  /* 0x0000001f09057819 */ /* 0x000fe400000006ff */
[----:B------:R-:W-:Y:S01]  /*2e90*/  PLOP3.LUT P0, PT, PT, PT, UP3, 0x80, 0x8 ;  /* 0x000000000008781c */ /* 0x000fe20003f0f038 */
[----:B------:R-:W-:Y:S01]  /*2ea0*/  VIADD R3, R0, 0x90 ;  /* 0x0000009000037836 */ /* 0x000fe20000000000 */
[----:B-1----:R-:W1:Y:S02]  /*2eb0*/  SYNCS.PHASECHK.TRANS64.TRYWAIT P1, [R0+URZ+0x80], R5 ;  /* 0x00008005000075a7 */ /* 0x002e6400080211ff */
[----:B-1-3--:R-:W-:Y:S09]  /*2ec0*/  @!P1 BRA `(.L_x_52) ;  /* 0x00000064001c9947 */ /* 0x00aff20003800000 */
.L_x_137:
[----:B------:R-:W-:Y:S01]  /*2ed0*/  LEA R4, R10, UR5, 0x4 ;  /* 0x000000050a047c11 */ /* 0x000fe2000f8e20ff */
[----:B------:R-:W-:Y:S01]  /*2ee0*/  @UP3 ULEA UR6, UR14, UR5, 0x3 ;  /* 0x000000050e063291 */ /* 0x000fe2000f8e18ff */
[----:B------:R-:W-:Y:S01]  /*2ef0*/  PLOP3.LUT P2, PT, PT, PT, PT, 0x80, 0x8 ;  /* 0x000000000008781c */ /* 0x000fe20003f4f070 */
[----:B------:R-:W-:Y:S01]  /*2f00*/  ULEA UR7, UR15, UR5, 0x3 ;  /* 0x000000050f077291 */ /* 0x000fe2000f8e18ff */
[----:B------:R-:W-:Y:S02]  /*2f10*/  PRMT R3, RZ, 0x654, R3 ;  /* 0x00000654ff037816 */ /* 0x000fe40000000003 */
[----:B-1----:R-:W1:Y:S01]  /*2f20*/  LDS.128 R4, [R4+0x110] ;  /* 0x0001100004047984 */ /* 0x002e620000000c00 */
[----:B------:R-:W-:Y:S02]  /*2f30*/  @P0 SHF.L.U32 R2, R8, 0x1f, RZ ;  /* 0x0000001f08020819 */ /* 0x000fe400000006ff */
[----:B------:R-:W-:Y:S01]  /*2f40*/  SHF.L.U32 R0, R11, 0x1f, RZ ;  /* 0x0000001f0b007819 */ /* 0x000fe200000006ff */
[----:B------:R-:W-:Y:S01]  /*2f50*/  @!PT LDS RZ, [RZ] ;  /* 0x00000000fffff984 */ /* 0x000fe20000000800 */
[----:B------:R-:W-:Y:S01]  /*2f60*/  @!PT LDS RZ, [RZ] ;  /* 0x00000000fffff984 */ /* 0x000fe20000000800 */
[----:B------:R-:W-:Y:S01]  /*2f70*/  @!PT LDS RZ, [RZ] ;  /* 0x00000000fffff984 */ /* 0x000fe20000000800 */
[----:B------:R-:W-:Y:S01]  /*2f80*/  @!PT LDS RZ, [RZ] ;  /* 0x00000000fffff984 */ /* 0x000fe20000000800 */
[----:B------:R2:W-:Y:S06]  /*2f90*/  MEMBAR.ALL.CTA ;  /* 0x0000000000007992 */ /* 0x0005ec0000008000 */
[----:B--2---:R-:W2:Y:S02]  /*2fa0*/  FENCE.VIEW.ASYNC.S ;  /* 0x00000000000073c6 */ /* 0x004ea40000000000 */
[----:B--2---:R2:W-:Y:S01]  /*2fb0*/  SYNCS.ARRIVE.TRANS64.RED.A1T0 RZ, [R3+URZ], RZ ;  /* 0x000000ff03ff79a7 */ /* 0x0045e200081004ff */
[----:B------:R2:W3:Y:S01]  /*2fc0*/  @P0 SYNCS.PHASECHK.TRANS64.TRYWAIT P2, [UR6], R2 ;  /* 0x00000002ff0005a7 */ /* 0x0004e20008041106 */
[----:B------:R-:W-:Y:S01]  /*2fd0*/  ULEA.HI UR6, UR15, UR15, URZ, 0x1 ;  /* 0x0000000f0f067291 */ /* 0x000fe2000f8f08ff */
[----:B-1----:R-:W-:-:S03]  /*2fe0*/  LOP3.LUT P1, RZ, R6, 0x1, RZ, 0xc0, !PT ;  /* 0x0000000106ff7812 */ /* 0x002fc6000782c0ff */
[----:B------:R-:W-:Y:S02]  /*2ff0*/  USHF.L.U32 UR8, UR6, 0x7, URZ ;  /* 0x0000000706087899 */ /* 0x000fe400080006ff */
[----:B------:R-:W-:Y:S02]  /*3000*/  ULOP3.LUT UR6, UR6, 0xffe, URZ, 0xc0, !UPT ;  /* 0x00000ffe06067892 */ /* 0x000fe4000f8ec0ff */
[----:B------:R-:W-:Y:S02]  /*3010*/  ULOP3.LUT UR8, UR8, 0xffffff00, URZ, 0xc0, !UPT ;  /* 0xffffff0008087892 */ /* 0x000fe4000f8ec0ff */
[----:B------:R-:W-:Y:S02]  /*3020*/  UIADD3 UR6, UPT, UPT, -UR6, UR15, URZ ;  /* 0x0000000f06067290 */ /* 0x000fe4000fffe1ff */
[----:B------:R-:W-:Y:S01]  /*3030*/  UIADD3 UR8, UPT, UPT, UR16, UR8, URZ ;  /* 0x0000000810087290 */ /* 0x000fe2000fffe0ff */
[----:B------:R-:W1:Y:S03]  /*3040*/  SYNCS.PHASECHK.TRANS64.TRYWAIT P0, [UR7+0xc0], R0 ;  /* 0x0000c000ff0075a7 */ /* 0x000e660008001107 */
[----:B------:R-:W-:Y:S01]  /*3050*/  ULEA UR8, UR6, UR8, 0x14 ;  /* 0x0000000806087291 */ /* 0x000fe2000f8ea0ff */
[----:B-123--:R-:W-:Y:S11]  /*3060*/  @!P0 BRA `(.L_x_53) ;  /* 0x0000006000c88947 */ /* 0x00eff60003800000 */
.L_x_139:
[----:B------:R-:W-:Y:S01]  /*3070*/  IADD3 R10, PT, PT, R10, 0x1, RZ ;  /* 0x000000010a0a7810 */ /* 0x000fe20007ffe0ff */
[----:B------:R-:W-:Y:S06]  /*3080*/  BRA.U !UP3, `(.L_x_54) ;  /* 0x000000010bc07547 */ /* 0x000fec000b800000 */
[----:B------:R-:W-:Y:S01]  /*3090*/  UPLOP3.LUT UP4, UPT, UPT, UPT, UPT, 0x40, 0x4 ;  /* 0x000000000004789c */ /* 0x000fe20003f8e870 */
[----:B------:R-:W-:Y:S01]  /*30a0*/  UMOV UR13, UR9 ;  /* 0x00000009000d7c82 */ /* 0x000fe20008000000 */
[----:B------:R-:W-:Y:S01]  /*30b0*/  UMOV UR12, UR4 ;  /* 0x00000004000c7c82 */ /* 0x000fe20008000000 */
[----:B------:R-:W-:-:S08]  /*30c0*/  UMOV UR17, UR14 ;  /* 0x0000000e00117c82 */ /* 0x000fd00008000000 */
.L_x_57:
[----:B------:R-:W-:Y:S02]  /*30d0*/  UIADD3 UR13, UPT, UPT, UR13, 0x1, URZ ;  /* 0x000000010d0d7890 */ /* 0x000fe4000fffe0ff */
[----:B--2---:R-:W-:Y:S02]  /*30e0*/  ULEA UR6, UR17, UR5, 0x3 ;  /* 0x0000000511067291 */ /* 0x004fe4000f8e18ff */
[----:B------:R-:W-:Y:S01]  /*30f0*/  UISETP.NE.AND UP0, UPT, UR13, URZ, UPT ;  /* 0x000000ff0d00728c */ /* 0x000fe2000bf05270 */
[----:B---3--:R-:W-:Y:S10]  /*3100*/  @P2 BRA `(.L_x_55) ;  /* 0x00000000000c2947 */ /* 0x008ff40003800000 */
[----:B-1----:R-:W-:Y:S04]  /*3110*/  SHF.L.U32 R3, R8, 0x1f, RZ ;  /* 0x0000001f08037819 */ /* 0x002fe800000006ff */
[----:B------:R-:W1:Y:S02]  /*3120*/  SYNCS.PHASECHK.TRANS64.TRYWAIT P0, [UR6], R3 ;  /* 0x00000003ff0075a7 */ /* 0x000e640008001106 */
[----:B-1----:R-:W-:Y:S05]  /*3130*/  @!P0 BRA `(.L_x_56) ;  /* 0x0000006000ac8947 */ /* 0x002fea0003800000 */
.L_x_55:
[----:B------:R-:W-:Y:S01]  /*3140*/  UISETP.NE.AND UP1, UPT, UR12, 0x1, UPT ;  /* 0x000000010c00788c */ /* 0x000fe2000bf25270 */
[----:B------:R-:W-:Y:S01]  /*3150*/  PLOP3.LUT P2, PT, PT, PT, PT, 0x80, 0x8 ;  /* 0x000000000008781c */ /* 0x000fe20003f4f070 */
[----:B------:R-:W-:Y:S02]  /*3160*/  UIADD3 UR14, UPT, UPT, UR17, 0x1, URZ ;  /* 0x00000001110e7890 */ /* 0x000fe4000fffe0ff */
[----:B------:R-:W-:Y:S02]  /*3170*/  ULEA UR28, UR17, UR11, 0xb ;  /* 0x0000000b111c7291 */ /* 0x000fe4000f8e58ff */
[----:B------:R-:W-:Y:S01]  /*3180*/  UISETP.NE.AND UP2, UPT, UR14, 0x3, UPT ;  /* 0x000000030e00788c */ /* 0x000fe2000bf45270 */
[----:B------:R-:W-:Y:S01]  /*3190*/  PLOP3.LUT P0, PT, PT, PT, UP1, 0x80, 0x8 ;  /* 0x000000000008781c */ /* 0x000fe20003f0f018 */
[----:B------:R-:W-:Y:S02]  /*31a0*/  UIADD3 UR40, UPT, UPT, UR28, 0x2, URZ ;  /* 0x000000021c287890 */ /* 0x000fe4000fffe0ff */
[----:B------:R-:W-:Y:S02]  /*31b0*/  USEL UR27, URZ, 0x1, UP2 ;  /* 0x00000001ff1b7887 */ /* 0x000fe40009000000 */
[----:B------:R-:W-:Y:S02]  /*31c0*/  USEL UR14, UR14, URZ, UP2 ;  /* 0x000000ff0e0e7287 */ /* 0x000fe40009000000 */
[----:B------:R-:W-:Y:S02]  /*31d0*/  UIADD3 UR36, UPT, UPT, UR28, 0x4, URZ ;  /* 0x000000041c247890 */ /* 0x000fe4000fffe0ff */
[----:B------:R-:W-:Y:S01]  /*31e0*/  @UP1 ULEA UR26, UR14, UR5, 0x3 ;  /* 0x000000050e1a1291 */ /* 0x000fe2000f8e18ff */
[----:B------:R-:W-:Y:S01]  /*31f0*/  LOP3.LUT R8, R8, UR27, RZ, 0x3c, !PT ;  /* 0x0000001b08087c12 */ /* 0x000fe2000f8e3cff */
[----:B------:R-:W-:Y:S02]  /*3200*/  UIADD3 UR32, UPT, UPT, UR28, 0x6, URZ ;  /* 0x000000061c207890 */ /* 0x000fe4000fffe0ff */
[----:B------:R-:W-:Y:S01]  /*3210*/  UIADD3 UR6, UPT, UPT, UR6, 0x18, URZ ;  /* 0x0000001806067890 */ /* 0x000fe2000fffe0ff */
[----:B-1----:R-:W-:Y:S01]  /*3220*/  @P0 SHF.L.U32 R0, R8, 0x1f, RZ ;  /* 0x0000001f08000819 */ /* 0x002fe200000006ff */
[----:B------:R-:W-:Y:S01]  /*3230*/  UIADD3 UR12, UPT, UPT, UR12, -0x1, URZ ;  /* 0xffffffff0c0c7890 */ /* 0x000fe2000fffe0ff */
[----:B------:R-:W-:Y:S02]  /*3240*/  UMOV UR29, 0x40004040 ;  /* 0x40004040001d7882 */ /* 0x000fe40000000000 */
[----:B------:R2:W3:Y:S01]  /*3250*/  @P0 SYNCS.PHASECHK.TRANS64.TRYWAIT P2, [UR26], R0 ;  /* 0x00000000ff0005a7 */ /* 0x0004e2000804111a */
[----:B------:R-:W-:Y:S01]  /*3260*/  ULEA UR26, UR17, UR10, 0x9 ;  /* 0x0000000a111a7291 */ /* 0x000fe2000f8e48ff */
[----:B------:R-:W-:Y:S01]  /*3270*/  UMOV UR27, 0x40004040 ;  /* 0x40004040001b7882 */ /* 0x000fe20000000000 */
[----:B------:R-:W-:Y:S02]  /*3280*/  UMOV UR41, 0x40004040 ;  /* 0x4000404000297882 */ /* 0x000fe40000000000 */
[----:B------:R-:W-:Y:S02]  /*3290*/  UIADD3 UR38, UPT, UPT, UR26, 0x2, URZ ;  /* 0x000000021a267890 */ /* 0x000fe4000fffe0ff */
[----:B------:R-:W-:Y:S02]  /*32a0*/  UIADD3 UR34, UPT, UPT, UR26, 0x4, URZ ;  /* 0x000000041a227890 */ /* 0x000fe4000fffe0ff */
[----:B------:R-:W-:Y:S01]  /*32b0*/  UIADD3 UR30, UPT, UPT, UR26, 0x6, URZ ;  /* 0x000000061a1e7890 */ /* 0x000fe2000fffe0ff */
[----:B------:R2:W-:Y:S01]  /*32c0*/  UTCIMMA gdesc[UR26], gdesc[UR28], tmem[UR8], tmem[UR24], idesc[UR25], UP4 ;  /* 0x00ff181c1a0075ea */ /* 0x0005e2000a000108 */
[----:B------:R-:W-:Y:S01]  /*32d0*/  UPLOP3.LUT UP4, UPT, UPT, UPT, UPT, 0x80, 0x8 ;  /* 0x000000000008789c */ /* 0x000fe20003f8f070 */
[----:B------:R-:W-:Y:S01]  /*32e0*/  UMOV UR39, 0x40004040 ;  /* 0x4000404000277882 */ /* 0x000fe20000000000 */
[----:B------:R-:W-:Y:S01]  /*32f0*/  UMOV UR37, 0x40004040 ;  /* 0x4000404000257882 */ /* 0x000fe20000000000 */
[----:B------:R2:W-:Y:S01]  /*3300*/  UTCIMMA gdesc[UR38], gdesc[UR40], tmem[UR8], tmem[UR22], idesc[UR23], UPT ;  /* 0x00ff1628260075ea */ /* 0x0005e2000b800108 */
[----:B------:R-:W-:Y:S01]  /*3310*/  UMOV UR35, 0x40004040 ;  /* 0x4000404000237882 */ /* 0x000fe20000000000 */
[----:B------:R-:W-:Y:S01]  /*3320*/  UMOV UR33, 0x40004040 ;  /* 0x4000404000217882 */ /* 0x000fe20000000000 */
[----:B------:R-:W-:Y:S01]  /*3330*/  UMOV UR31, 0x40004040 ;  /* 0x40004040001f7882 */ /* 0x000fe20000000000 */
[----:B------:R2:W-:Y:S01]  /*3340*/  UTCIMMA gdesc[UR34], gdesc[UR36], tmem[UR8], tmem[UR20], idesc[UR21], UPT ;  /* 0x00ff1424220075ea */ /* 0x0005e2000b800108 */
[----:B------:R2:W-:Y:S01]  /*3350*/  UTCIMMA gdesc[UR30], gdesc[UR32], tmem[UR8], tmem[UR18], idesc[UR19], UPT ;  /* 0x00ff12201e0075ea */ /* 0x0005e2000b800108 */
[----:B------:R2:W-:Y:S01]  /*3360*/  UTCBAR [UR6], URZ ;  /* 0x000000ff060073e9 */ /* 0x0005e200080000ff */
[----:B------:R-:W-:Y:S01]  /*3370*/  UMOV UR17, UR14 ;  /* 0x0000000e00117c82 */ /* 0x000fe20008000000 */
[----:B------:R-:W-:Y:S05]  /*3380*/  BRA.U UP0, `(.L_x_57) ;  /* 0xfffffffd00507547 */ /* 0x000fea000b83ffff */
.L_x_54:
[----:B------:R-:W-:Y:S01]  /*3390*/  UIADD3 UR15, UPT, UPT, UR15, 0x1, URZ ;  /* 0x000000010f0f7890 */ /* 0x000fe2000fffe0ff */
[C---:B------:R-:W-:Y:S01]  /*33a0*/  ISETP.NE.AND P0, PT, R10.reuse, 0x2, PT ;  /* 0x000000020a00780c */ /* 0x040fe20003f05270 */
[----:B------:R-:W-:Y:S02]  /*33b0*/  UIADD3 UR7, UPT, UPT, UR7, 0xa0, URZ ;  /* 0x000000a007077890 */ /* 0x000fe4000fffe0ff */
[----:B------:R-:W-:Y:S01]  /*33c0*/  UISETP.NE.AND UP0, UPT, UR15, 0x4, UPT ;  /* 0x000000040f00788c */ /* 0x000fe2000bf05270 */
[----:B-12---:R-:W-:Y:S02]  /*33d0*/  SEL R0, RZ, 0x1, P0 ;  /* 0x00000001ff007807 */ /* 0x006fe40000000000 */
[----:B------:R-:W-:Y:S01]  /*33e0*/  SEL R10, R10, RZ, P0 ;  /* 0x000000ff0a0a7207 */ /* 0x000fe20000000000 */
[----:B------:R-:W-:Y:S01]  /*33f0*/  USEL UR6, URZ, 0x1, UP0 ;  /* 0x00000001ff067887 */ /* 0x000fe20008000000 */
[----:B------:R-:W-:Y:S01]  /*3400*/  LOP3.LUT R9, R9, R0, RZ, 0x3c, !PT ;  /* 0x0000000009097212 */ /* 0x000fe200078e3cff */
[----:B------:R-:W-:Y:S01]  /*3410*/  USEL UR15, UR15, URZ, UP0 ;  /* 0x000000ff0f0f7287 */ /* 0x000fe20008000000 */
[----:B------:R1:W-:Y:S03]  /*3420*/  UTCBAR [UR7], URZ ;  /* 0x000000ff070073e9 */ /* 0x0003e600080000ff */
[----:B------:R-:W-:Y:S01]  /*3430*/  LOP3.LUT R11, R11, UR6, RZ, 0x3c, !PT ;  /* 0x000000060b0b7c12 */ /* 0x000fe2000f8e3cff */
[----:B------:R-:W-:Y:S07]  /*3440*/  @P1 BRA `(.L_x_58) ;  /* 0xfffffff800881947 */ /* 0x000fee000383ffff */
[----:B------:R-:W2:Y:S01]  /*3450*/  S2UR UR4, SR_CgaCtaId ;  /* 0x00000000000479c3 */ /* 0x000ea20000008800 */
[----:B------:R-:W-:Y:S01]  /*3460*/  ELECT P0, URZ, PT ;  /* 0x0000000000ff782f */ /* 0x000fe20003800000 */
[----:B------:R-:W-:Y:S01]  /*3470*/  IMAD.MOV.U32 R0, RZ, RZ, 0x1 ;  /* 0x00000001ff007424 */ /* 0x000fe200078e00ff */
[----:B------:R-:W-:Y:S01]  /*3480*/  UIADD3 UR5, UPT, UPT, UR5, 0xc0, URZ ;  /* 0x000000c005057890 */ /* 0x000fe2000fffe0ff */
[----:B------:R-:W-:Y:S01]  /*3490*/  SHF.L.U32 R3, R11, 0x1f, RZ ;  /* 0x0000001f0b037819 */ /* 0x000fe200000006ff */
[----:B------:R-:W-:-:S03]  /*34a0*/  UMOV UR6, 0x40 ;  /* 0x0000004000067882 */ /* 0x000fc60000000000 */
[----:B------:R-:W-:Y:S01]  /*34b0*/  UVIRTCOUNT.DEALLOC.SMPOOL 0x80 ;  /* 0x000000800000784c */ /* 0x000fe20000000000 */
[----:B--2---:R-:W-:Y:S02]  /*34c0*/  ULEA UR4, UR4, UR6, 0x18 ;  /* 0x0000000604047291 */ /* 0x004fe4000f8ec0ff */
[----:B------:R-:W-:-:S07]  /*34d0*/  ULEA UR6, UR15, UR5, 0x3 ;  /* 0x000000050f067291 */ /* 0x000fce000f8e18ff */
[----:B------:R2:W-:Y:S02]  /*34e0*/  @P0 STS.U8 [UR4+0x1c], R0 ;  /* 0x00001c00ff000988 */ /* 0x0005e40008000004 */
[----:B------:R-:W4:Y:S02]  /*34f0*/  SYNCS.PHASECHK.TRANS64.TRYWAIT P0, [UR6], R3 ;  /* 0x00000003ff0075a7 */ /* 0x000f240008001106 */
[----:B--2-4-:R-:W-:Y:S05]  /*3500*/  @!P0 BRA `(.L_x_59) ;  /* 0x0000005c00d08947 */ /* 0x014fea0003800000 */
.L_x_142:
[----:B-1----:R-:W-:-:S04]  /*3510*/  UIADD3 UR7, UPT, UPT, UR15, 0x1, URZ ;  /* 0x000000010f077890 */ /* 0x002fc8000fffe0ff */
[----:B------:R-:W-:-:S04]  /*3520*/  UISETP.NE.AND UP0, UPT, UR7, 0x4, UPT ;  /* 0x000000040700788c */ /* 0x000fc8000bf05270 */
[----:B------:R-:W-:Y:S02]  /*3530*/  USEL UR8, URZ, 0x1, UP0 ;  /* 0x00000001ff087887 */ /* 0x000fe40008000000 */
[----:B------:R-:W-:-:S04]  /*3540*/  USEL UR7, UR7, URZ, UP0 ;  /* 0x000000ff07077287 */ /* 0x000fc80008000000 */
[----:B------:R-:W-:Y:S01]  /*3550*/  ULEA UR6, UR7, UR5, 0x3 ;  /* 0x0000000507067291 */ /* 0x000fe2000f8e18ff */
[----:B------:R-:W-:-:S04]  /*3560*/  LOP3.LUT R2, R11, UR8, RZ, 0x3c, !PT ;  /* 0x000000080b027c12 */ /* 0x000fc8000f8e3cff */
[----:B--2---:R-:W-:-:S04]  /*3570*/  SHF.L.U32 R3, R2, 0x1f, RZ ;  /* 0x0000001f02037819 */ /* 0x004fc800000006ff */
[----:B------:R-:W1:Y:S02]  /*3580*/  SYNCS.PHASECHK.TRANS64.TRYWAIT P0, [UR6], R3 ;  /* 0x00000003ff0075a7 */ /* 0x000e640008001106 */
[----:B-1----:R-:W-:Y:S05]  /*3590*/  @!P0 BRA `(.L_x_60) ;  /* 0x0000005c00c48947 */ /* 0x002fea0003800000 */
.L_x_144:
        /* <DEDUP_REMOVED lines=9> */
.L_x_146:
[----:B------:R-:W-:-:S04]  /*3630*/  UIADD3 UR7, UPT, UPT, UR7, 0x1, URZ ;  /* 0x0000000107077890 */ /* 0x000fc8000fffe0ff */
[----:B------:R-:W-:-:S04]  /*3640*/  UISETP.NE.AND UP0, UPT, UR7, 0x4, UPT ;  /* 0x000000040700788c */ /* 0x000fc8000bf05270 */
[----:B------:R-:W-:Y:S02]  /*3650*/  USEL UR6, URZ, 0x1, UP0 ;  /* 0x00000001ff067887 */ /* 0x000fe40008000000 */
[----:B------:R-:W-:-:S04]  /*3660*/  USEL UR7, UR7, URZ, UP0 ;  /* 0x000000ff07077287 */ /* 0x000fc80008000000 */
[----:B------:R-:W-:Y:S01]  /*3670*/  ULEA UR7, UR7, UR5, 0x3 ;  /* 0x0000000507077291 */ /* 0x000fe2000f8e18ff */
[----:B-1----:R-:W-:-:S04]  /*3680*/  LOP3.LUT R3, R2, UR6, RZ, 0x3c, !PT ;  /* 0x0000000602037c12 */ /* 0x002fc8000f8e3cff */
[----:B------:R-:W-:-:S04]  /*3690*/  SHF.L.U32 R3, R3, 0x1f, RZ ;  /* 0x0000001f03037819 */ /* 0x000fc800000006ff */
[----:B------:R-:W1:Y:S02]  /*36a0*/  SYNCS.PHASECHK.TRANS64.TRYWAIT P0, [UR7], R3 ;  /* 0x00000003ff0075a7 */ /* 0x000e640008001107 */
[----:B-1----:R-:W-:Y:S05]  /*36b0*/  @!P0 BRA `(.L_x_62) ;  /* 0x0000005c00ac8947 */ /* 0x002fea0003800000 */
.L_x_148:
[----:B------:R-:W-:Y:S01]  /*36c0*/  NOP ;  /* 0x0000000000007918 */ /* 0x000fe20000000000 */
[----:B-1----:R-:W1:Y:S01]  /*36d0*/  LDS R0, [UR4+0x14] ;  /* 0x00001404ff007984 */ /* 0x002e620008000800 */
[----:B------:R-:W-:Y:S01]  /*36e0*/  ULOP3.LUT UR6, UR16, 0xffff, URZ, 0xc0, !UPT ;  /* 0x0000ffff10067892 */ /* 0x000fe2000f8ec0ff */
[----:B------:R-:W-:Y:S01]  /*36f0*/  UMOV UR8, 0xffff ;  /* 0x0000ffff00087882 */ /* 0x000fe20000000000 */
[----:B------:R-:W-:Y:S02]  /*3700*/  UMOV UR5, 0x1 ;  /* 0x0000000100057882 */ /* 0x000fe40000000000 */
[----:B------:R-:W-:-:S04]  /*3710*/  USHF.R.U32.HI UR6, URZ, 0x5, UR6 ;  /* 0x00000005ff067899 */ /* 0x000fc80008011606 */
[----:B------:R-:W-:Y:S02]  /*3720*/  USHF.L.U32 UR8, UR8, UR6, URZ ;  /* 0x0000000608087299 */ /* 0x000fe400080006ff */
[----:B------:R-:W-:-:S04]  /*3730*/  USHF.L.U32 UR5, UR5, UR6, URZ ;  /* 0x0000000605057299 */ /* 0x000fc800080006ff */
[----:B-1----:R-:W-:-:S04]  /*3740*/  LOP3.LUT R0, R0, UR8, RZ, 0xc0, !PT ;  /* 0x0000000800007c12 */ /* 0x002fc8000f8ec0ff */
[----:B------:R-:W-:-:S13]  /*3750*/  ISETP.NE.AND P0, PT, R0, UR8, PT ;  /* 0x0000000800007c0c */ /* 0x000fda000bf05270 */
[----:B------:R-:W-:Y:S05]  /*3760*/  @P0 BRA `(.L_x_63) ;  /* 0x0000000000580947 */ /* 0x000fea0003800000 */
[----:B------:R-:W1:Y:S02]  /*3770*/  LDS R0, [UR4+0x18] ;  /* 0x00001804ff007984 */ /* 0x000e640008000800 */
[----:B-1----:R-:W-:-:S04]  /*3780*/  LOP3.LUT R0, R0, UR5, RZ, 0xc0, !PT ;  /* 0x0000000500007c12 */ /* 0x002fc8000f8ec0ff */
[----:B------:R-:W-:-:S13]  /*3790*/  ISETP.NE.AND P0, PT, R0, UR5, PT ;  /* 0x0000000500007c0c */ /* 0x000fda000bf05270 */
[----:B------:R-:W-:Y:S05]  /*37a0*/  @P0 BRA `(.L_x_64) ;  /* 0x00000000003c0947 */ /* 0x000fea0003800000 */
[----:B------:R-:W1:Y:S01]  /*37b0*/  S2R R2, SR_LANEID ;  /* 0x0000000000027919 */ /* 0x000e620000000000 */
[----:B------:R-:W-:Y:S01]  /*37c0*/  ULOP3.LUT UR8, URZ, UR8, URZ, 0x33, !UPT ;  /* 0x00000008ff087292 */ /* 0x000fe2000f8e33ff */
[----:B------:R-:W-:Y:S01]  /*37d0*/  LOP3.LUT R4, RZ, UR5, RZ, 0x33, !PT ;  /* 0x00000005ff047c12 */ /* 0x000fe2000f8e33ff */
[----:B------:R-:W-:Y:S02]  /*37e0*/  VOTEU.ANY UR7, UPT, PT ;  /* 0x0000000000077886 */ /* 0x000fe400038e0100 */
[----:B------:R-:W-:Y:S01]  /*37f0*/  UFLO.U32 UR7, UR7 ;  /* 0x00000007000772bd */ /* 0x000fe200080e0000 */
[----:B------:R-:W2:Y:S01]  /*3800*/  REDUX UR5, R4 ;  /* 0x00000000040573c4 */ /* 0x000ea20000000000 */
[----:B------:R-:W-:-:S06]  /*3810*/  IMAD.U32 R0, RZ, RZ, UR8 ;  /* 0x00000008ff007e24 */ /* 0x000fcc000f8e00ff */
[----:B------:R4:W-:Y:S01]  /*3820*/  UTCATOMSWS.AND URZ, UR8 ;  /* 0x0000000800ff79e3 */ /* 0x0009e20008000000 */
[----:B------:R-:W3:Y:S01]  /*3830*/  REDUX UR6, R0 ;  /* 0x00000000000673c4 */ /* 0x000ee20000000000 */
[----:B-1----:R-:W-:Y:S01]  /*3840*/  ISETP.EQ.U32.AND P0, PT, R2, UR7, PT ;  /* 0x0000000702007c0c */ /* 0x002fe2000bf02070 */
[----:B--2---:R-:W-:Y:S01]  /*3850*/  IMAD.U32 R2, RZ, RZ, UR5 ;  /* 0x00000005ff027e24 */ /* 0x004fe2000f8e00ff */
[----:B---3--:R-:W-:-:S11]  /*3860*/  MOV R3, UR6 ;  /* 0x0000000600037c02 */ /* 0x008fd60008000f00 */
[----:B------:R4:W-:Y:S04]  /*3870*/  @P0 ATOMS.AND RZ, [UR4+0x14], R3 ;  /* 0x00001403ffff098c */ /* 0x0009e8000a800004 */
[----:B------:R4:W-:Y:S01]  /*3880*/  @P0 ATOMS.AND RZ, [UR4+0x18], R2 ;  /* 0x00001802ffff098c */ /* 0x0009e2000a800004 */
[----:B------:R-:W-:Y:S05]  /*3890*/  BRA `(.L_x_65) ;  /* 0x0000000000147947 */ /* 0x000fea0003800000 */
.L_x_64:
[----:B------:R-:W-:Y:S02]  /*38a0*/  MOV R2, 0x38c0 ;  /* 0x000038c000027802 */ /* 0x000fe40000000f00 */
[----:B---3-5:R-:W-:Y:S05]  /*38b0*/  CALL.REL.NOINC `($__internal_0_$__cuda_sm10x_tcgen05_guardrail_trap_col_being_dealloced_not_returned_by_alloc) ;  /* 0x0000006000907944 */ /* 0x028fea0003c00000 */
[----:B------:R-:W-:Y:S05]  /*38c0*/  BRA `(.L_x_65) ;  /* 0x0000000000087947 */ /* 0x000fea0003800000 */
.L_x_63:
[----:B------:R-:W-:Y:S02]  /*38d0*/  MOV R2, 0x38f0 ;  /* 0x000038f000027802 */ /* 0x000fe40000000f00 */
[----:B---3-5:R-:W-:Y:S05]  /*38e0*/  CALL.REL.NOINC `($__internal_2_$__cuda_sm10x_tcgen05_guardrail_trap_unallocated_columns_being_dealloced) ;  /* 0x00000060009c7944 */ /* 0x028fea0003c00000 */
.L_x_65:
[----:B------:R-:W-:Y:S01]  /*38f0*/  NOP ;  /* 0x0000000000007918 */ /* 0x000fe20000000000 */
[----:B----4-:R-:W-:Y:S05]  /*3900*/  EXIT ;  /* 0x000000000000794d */ /* 0x010fea0003800000 */
.L_x_47:
[----:B------:R-:W-:-:S09]  /*3910*/  UISETP.NE.OR UP2, UPT, UR8, 0x3, !UP2 ;  /* 0x000000030800788c */ /* 0x000fd2000d745670 */
[----:B------:R-:W-:Y:S05]  /*3920*/  BRA.U UP2, `(.L_x_66) ;  /* 0x0000001102147547 */ /* 0x000fea000b800000 */
[----:B------:R-:W1:Y:S01]  /*3930*/  LDC R0, c[0x0][0xb30] ;  /* 0x0002cc00ff007b82 */ /* 0x000e620000000800 */
[----:B------:R-:W2:Y:S01]  /*3940*/  LDCU.64 UR8, c[0x0][0x888] ;  /* 0x00011100ff0877ac */ /* 0x000ea20008000a00 */
[----:B------:R-:W-:Y:S02]  /*3950*/  HFMA2 R29, -RZ, RZ, 0, 0 ;  /* 0x00000000ff1d7431 */ /* 0x000fe400000001ff */
[----:B------:R-:W-:Y:S01]  /*3960*/  IMAD.MOV.U32 R31, RZ, RZ, 0x1 ;  /* 0x00000001ff1f7424 */ /* 0x000fe200078e00ff */
[----:B------:R-:W-:Y:S01]  /*3970*/  MOV R23, 0x1000 ;  /* 0x0000100000177802 */ /* 0x000fe20000000f00 */
[----:B------:R-:W4:Y:S01]  /*3980*/  LDCU.64 UR4, c[0x0][0x890] ;  /* 0x00011200ff0477ac */ /* 0x000f220008000a00 */
[----:B------:R-:W-:Y:S01]  /*3990*/  IMAD.MOV.U32 R30, RZ, RZ, RZ ;  /* 0x000000ffff1e7224 */ /* 0x000fe200078e00ff */
[----:B------:R-:W3:Y:S01]  /*39a0*/  LDC R19, c[0x0][0x370] ;  /* 0x0000dc00ff137b82 */ /* 0x000ee20000000800 */
[----:B------:R-:W-:Y:S01]  /*39b0*/  UMOV UR7, 0x400 ;  /* 0x0000040000077882 */ /* 0x000fe20000000000 */
[----:B------:R-:W-:-:S02]  /*39c0*/  UPLOP3.LUT UP1, UPT, UPT, UPT, UPT, 0x40, 0x4 ;  /* 0x000000000004789c */ /* 0x000fc40003f2e870 */
[----:B------:R-:W-:-:S04]  /*39d0*/  ULEA UR7, UR37, UR7, 0x18 ;  /* 0x0000000725077291 */ /* 0x000fc8000f8ec0ff */
[----:B------:R-:W3:Y:S01]  /*39e0*/  LDC R2, c[0x0][0xb0c] ;  /* 0x0002c300ff027b82 */ /* 0x000ee20000000800 */
[----:B------:R-:W-:Y:S02]  /*39f0*/  UIADD3 UR13, UPT, UPT, UR7, 0x48, URZ ;  /* 0x00000048070d7890 */ /* 0x000fe4000fffe0ff */
[----:B--2---:R-:W-:Y:S02]  /*3a00*/  UISETP.NE.U32.AND UP2, UPT, UR8, URZ, UPT ;  /* 0x000000ff0800728c */ /* 0x004fe4000bf45070 */
[----:B------:R-:W-:Y:S02]  /*3a10*/  UIADD3 UR33, UPT, UPT, UR7, 0x30, URZ ;  /* 0x0000003007217890 */ /* 0x000fe4000fffe0ff */
[----:B----4-:R-:W-:Y:S01]  /*3a20*/  UISETP.NE.U32.AND UP3, UPT, UR4, URZ, UPT ;  /* 0x000000ff0400728c */ /* 0x010fe2000bf65070 */
[----:B------:R-:W2:Y:S01]  /*3a30*/  LDC R18, c[0x0][0xb20] ;  /* 0x0002c800ff127b82 */ /* 0x000ea20000000800 */
[----:B-1----:R-:W-:Y:S01]  /*3a40*/  ISETP.NE.AND P1, PT, R0, 0x1, PT ;  /* 0x000000010000780c */ /* 0x002fe20003f25270 */
[----:B------:R-:W-:-:S02]  /*3a50*/  UISETP.NE.AND.EX UP2, UPT, UR9, URZ, UPT, UP2 ;  /* 0x000000ff0900728c */ /* 0x000fc4000bf45320 */
[----:B------:R-:W-:Y:S02]  /*3a60*/  UIADD3 UR25, UPT, UPT, UR7, 0x38, URZ ;  /* 0x0000003807197890 */ /* 0x000fe4000fffe0ff */
[----:B------:R-:W-:Y:S02]  /*3a70*/  UIADD3 UR17, UPT, UPT, UR7, 0x40, URZ ;  /* 0x0000004007117890 */ /* 0x000fe4000fffe0ff */
[----:B------:R-:W1:Y:S01]  /*3a80*/  LDC.64 R32, c[0x0][0x348] ;  /* 0x0000d200ff207b82 */ /* 0x000e620000000a00 */
[----:B------:R-:W-:Y:S02]  /*3a90*/  UPRMT UR13, UR37, 0x654, UR13 ;  /* 0x00000654250d7896 */ /* 0x000fe4000800000d */
[----:B------:R-:W-:-:S05]  /*3aa0*/  UISETP.NE.AND.EX UP3, UPT, UR5, URZ, UPT, UP3 ;  /* 0x000000ff0500728c */ /* 0x000fca000bf65330 */
[----:B------:R-:W4:Y:S08]  /*3ab0*/  LDC.64 R16, c[0x0][0xb10] ;  /* 0x0002c400ff107b82 */ /* 0x000f300000000a00 */
[----:B------:R-:W1:Y:S08]  /*3ac0*/  LDC.64 R6, c[0x0][0xb18] ;  /* 0x0002c600ff067b82 */ /* 0x000e700000000a00 */
[----:B------:R-:W1:Y:S08]  /*3ad0*/  LDC.64 R4, c[0x0][0xb28] ;  /* 0x0002ca00ff047b82 */ /* 0x000e700000000a00 */
[----:B--23--:R-:W1:Y:S02]  /*3ae0*/  LDC R22, c[0x0][0x374] ;  /* 0x0000dd00ff167b82 */ /* 0x00ce640000000800 */
.L_x_77:
[C---:B------:R-:W-:Y:S02]  /*3af0*/  LEA R0, R30.reuse, UR7, 0x3 ;  /* 0x000000071e007c11 */ /* 0x040fe4000f8e18ff */
[----:B------:R-:W-:Y:S02]  /*3b00*/  SHF.L.U32 R3, R29, 0x1f, RZ ;  /* 0x0000001f1d037819 */ /* 0x000fe400000006ff */
[----:B------:R-:W-:Y:S02]  /*3b10*/  LEA R24, R30, UR7, 0x4 ;  /* 0x000000071e187c11 */ /* 0x000fe4000f8e20ff */
[----:B--2---:R-:W2:Y:S02]  /*3b20*/  SYNCS.PHASECHK.TRANS64.TRYWAIT P0, [R0+URZ+0x80], R3 ;  /* 0x00008003000075a7 */ /* 0x004ea400080011ff */
[----:B--2---:R-:W-:Y:S05]  /*3b30*/  @!P0 BRA `(.L_x_67) ;  /* 0x0000005800a48947 */ /* 0x004fea0003800000 */
.L_x_149:
[----:B------:R-:W-:Y:S01]  /*3b40*/  ISETP.GE.AND P0, PT, R40, 0x1, PT ;  /* 0x000000012800780c */ /* 0x000fe20003f06270 */
[----:B------:R-:W3:Y:S01]  /*3b50*/  LDS.128 R24, [R24+0x110] ;  /* 0x0001100018187984 */ /* 0x000ee20000000c00 */
[----:B--2---:R-:W-:Y:S01]  /*3b60*/  VIADD R0, R0, 0x90 ;  /* 0x0000009000007836 */ /* 0x004fe20000000000 */
[----:B------:R-:W-:Y:S01]  /*3b70*/  @!PT LDS RZ, [RZ] ;  /* 0x00000000fffff984 */ /* 0x000fe20000000800 */
[----:B------:R-:W-:Y:S01]  /*3b80*/  @!PT LDS RZ, [RZ] ;  /* 0x00000000fffff984 */ /* 0x000fe20000000800 */
[----:B------:R-:W-:Y:S01]  /*3b90*/  @!PT LDS RZ, [RZ] ;  /* 0x00000000fffff984 */ /* 0x000fe20000000800 */
[----:B------:R-:W-:Y:S01]  /*3ba0*/  @!PT LDS RZ, [RZ] ;  /* 0x00000000fffff984 */ /* 0x000fe20000000800 */
[----:B------:R2:W-:Y:S06]  /*3bb0*/  MEMBAR.ALL.CTA ;  /* 0x0000000000007992 */ /* 0x0005ec0000008000 */
[----:B--2---:R-:W2:Y:S01]  /*3bc0*/  FENCE.VIEW.ASYNC.S ;  /* 0x00000000000073c6 */ /* 0x004ea20000000000 */
[----:B------:R-:W-:Y:S04]  /*3bd0*/  PRMT R0, RZ, 0x654, R0 ;  /* 0x00000654ff007816 */ /* 0x000fe80000000000 */
[----:B--2---:R2:W-:Y:S01]  /*3be0*/  SYNCS.ARRIVE.TRANS64.RED.A1T0 RZ, [R0+URZ], RZ ;  /* 0x000000ff00ff79a7 */ /* 0x0045e200081004ff */
[----:B---3--:R-:W-:Y:S11]  /*3bf0*/  LOP3.LUT P3, RZ, R26, 0x1, RZ, 0xc0, !PT ;  /* 0x000000011aff7812 */ /* 0x008ff6000786c0ff */
[----:B------:R-:W-:Y:S02]  /*3c00*/  @!UPT UIADD3 URZ, UPT, UPT, URZ, URZ, URZ ;  /* 0x000000fffffff290 */ /* 0x000fe4000fffe0ff */
[----:B------:R-:W-:Y:S02]  /*3c10*/  @P3 MOV R13, R24 ;  /* 0x00000018000d3202 */ /* 0x000fe40000000f00 */
[----:B------:R-:W-:Y:S01]  /*3c20*/  @P3 LOP3.LUT R8, R25, 0xffff, RZ, 0xc0, !PT ;  /* 0x0000ffff19083812 */ /* 0x000fe200078ec0ff */
[----:B--2---:R-:W-:Y:S06]  /*3c30*/  @!P0 BRA `(.L_x_68) ;  /* 0x0000000000a48947 */ /* 0x004fec0003800000 */
[----:B-1----:R-:W-:Y:S01]  /*3c40*/  IMAD.HI.U32 R35, R22, R7, RZ ;  /* 0x0000000716237227 */ /* 0x002fe200078e00ff */
[----:B------:R-:W-:Y:S02]  /*3c50*/  ISETP.NE.AND P0, PT, R6, 0x1, PT ;  /* 0x000000010600780c */ /* 0x000fe40003f05270 */
[----:B------:R-:W-:Y:S01]  /*3c60*/  ISETP.NE.AND P2, PT, R40, 0x1, PT ;  /* 0x000000012800780c */ /* 0x000fe20003f45270 */
[----:B----4-:R-:W-:Y:S01]  /*3c70*/  IMAD.HI.U32 R34, R19, R16, RZ ;  /* 0x0000001013227227 */ /* 0x010fe200078e00ff */
[----:B------:R-:W-:Y:S02]  /*3c80*/  SHF.R.U32.HI R35, RZ, R18, R35 ;  /* 0x00000012ff237219 */ /* 0x000fe40000011623 */
[----:B------:R-:W-:Y:S01]  /*3c90*/  ISETP.NE.AND P4, PT, R2, 0x1, PT ;  /* 0x000000010200780c */ /* 0x000fe20003f85270 */
[----:B------:R-:W-:Y:S01]  /*3ca0*/  IMAD.HI.U32 R36, R13, R16, RZ ;  /* 0x000000100d247227 */ /* 0x000fe200078e00ff */
[----:B------:R-:W-:Y:S02]  /*3cb0*/  SHF.R.U32.HI R34, RZ, R17, R34 ;  /* 0x00000011ff227219 */ /* 0x000fe40000011622 */
[----:B------:R-:W-:Y:S01]  /*3cc0*/  SEL R3, R22, R35, !P0 ;  /* 0x0000002316037207 */ /* 0x000fe20004000000 */
[C---:B------:R-:W-:Y:S01]  /*3cd0*/  IMAD.HI.U32 R35, R8.reuse, R7, RZ ;  /* 0x0000000708237227 */ /* 0x040fe200078e00ff */
[----:B------:R-:W-:Y:S02]  /*3ce0*/  SEL R11, R19, R34, !P4 ;  /* 0x00000022130b7207 */ /* 0x000fe40006000000 */
[----:B------:R-:W-:Y:S01]  /*3cf0*/  SHF.R.U32.HI R36, RZ, R17, R36 ;  /* 0x00000011ff247219 */ /* 0x000fe20000011624 */
[----:B------:R-:W-:Y:S01]  /*3d00*/  IMAD.HI.U32 R38, R3, R4, RZ ;  /* 0x0000000403267227 */ /* 0x000fe200078e00ff */
[----:B------:R-:W-:Y:S03]  /*3d10*/  SHF.R.U32.HI R35, RZ, R18, R35 ;  /* 0x00000012ff237219 */ /* 0x000fe60000011623 */
[----:B------:R-:W-:Y:S01]  /*3d20*/  IMAD.HI.U32 R34, R11, R4, RZ ;  /* 0x000000040b227227 */ /* 0x000fe200078e00ff */
[----:B------:R-:W-:Y:S02]  /*3d30*/  @P2 SHF.R.U32.HI R3, RZ, R5, R38 ;  /* 0x00000005ff032219 */ /* 0x000fe40000011626 */
[----:B------:R-:W-:Y:S02]  /*3d40*/  SEL R9, R8, R35, !P0 ;  /* 0x0000002308097207 */ /* 0x000fe40004000000 */
[----:B------:R-:W-:Y:S01]  /*3d50*/  @P2 SHF.R.U32.HI R11, RZ, R5, R34 ;  /* 0x00000005ff0b2219 */ /* 0x000fe20000011622 */
[C---:B------:R-:W-:Y:S01]  /*3d60*/  IMAD R10, R40.reuse, R3, RZ ;  /* 0x00000003280a7224 */ /* 0x040fe200078e02ff */
[----:B------:R-:W-:Y:S01]  /*3d70*/  SEL R3, R13, R36, !P4 ;  /* 0x000000240d037207 */ /* 0x000fe20006000000 */
[C---:B------:R-:W-:Y:S03]  /*3d80*/  IMAD.HI.U32 R14, R9.reuse, R4, RZ ;  /* 0x00000004090e7227 */ /* 0x040fe600078e00ff */
[----:B------:R-:W-:Y:S01]  /*3d90*/  ISETP.GE.AND P0, PT, R9, R10, PT ;  /* 0x0000000a0900720c */ /* 0x000fe20003f06270 */
[C---:B------:R-:W-:Y:S01]  /*3da0*/  IMAD R12, R40.reuse, R11, RZ ;  /* 0x0000000b280c7224 */ /* 0x040fe200078e02ff */
[-C--:B------:R-:W-:Y:S04]  /*3db0*/  SHF.R.U32.HI R14, RZ, R5.reuse, R14 ;  /* 0x00000005ff0e7219 */ /* 0x080fe8000001160e */
[----:B------:R-:W-:Y:S02]  /*3dc0*/  ISETP.GE.OR P0, PT, R3, R12, P0 ;  /* 0x0000000c0300720c */ /* 0x000fe40000706670 */
[----:B------:R-:W-:Y:S05]  /*3dd0*/  SEL R15, R9, R14, !P2 ;  /* 0x0000000e090f7207 */ /* 0x000fea0005000000 */
[----:B------:R-:W-:Y:S04]  /*3de0*/  IMAD.MOV R14, RZ, RZ, -R15 ;  /* 0x000000ffff0e7224 */ /* 0x000fe800078e0a0f */
[----:B------:R-:W-:Y:S02]  /*3df0*/  IMAD R14, R40, R14, R9 ;  /* 0x0000000e280e7224 */ /* 0x000fe400078e0209 */
[C---:B------:R-:W-:Y:S05]  /*3e00*/  @!P0 IMAD.HI.U32 R10, R3.reuse, R4, RZ ;  /* 0x00000004030a8227 */ /* 0x040fea00078e00ff */
[----:B------:R-:W-:Y:S04]  /*3e10*/  @!P0 SHF.R.U32.HI R10, RZ, R5, R10 ;  /* 0x00000005ff0a8219 */ /* 0x000fe8000001160a */
[----:B------:R-:W-:Y:S01]  /*3e20*/  @!P0 SEL R0, R3, R10, !P2 ;  /* 0x0000000a03008207 */ /* 0x000fe20005000000 */
[----:B------:R-:W-:Y:S03]  /*3e30*/  IMAD.MOV R10, RZ, RZ, -R3 ;  /* 0x000000ffff0a7224 */ /* 0x000fe600078e0a03 */
[----:B------:R-:W-:Y:S01]  /*3e40*/  @!P0 IADD3 R15, PT, PT, R15, -R0, RZ ;  /* 0x800000000f0f8210 */ /* 0x000fe20007ffe0ff */
[----:B------:R-:W-:Y:S01]  /*3e50*/  @!P0 IMAD R0, R11, R14, R0 ;  /* 0x0000000e0b008224 */ /* 0x000fe200078e0200 */
[----:B------:R-:W-:Y:S01]  /*3e60*/  IADD3 R11, PT, PT, -R9, RZ, RZ ;  /* 0x000000ff090b7210 */ /* 0x000fe20007ffe1ff */
[----:B------:R-:W-:Y:S02]  /*3e70*/  IMAD R13, R2, R10, R13 ;  /* 0x0000000a020d7224 */ /* 0x000fe400078e020d */
[----:B------:R-:W-:Y:S02]  /*3e80*/  @!P0 IMAD R9, R15, R40, R3 ;  /* 0x000000280f098224 */ /* 0x000fe400078e0203 */
[----:B------:R-:W-:Y:S02]  /*3e90*/  @!P0 IMAD.MOV.U32 R3, RZ, RZ, R0 ;  /* 0x000000ffff038224 */ /* 0x000fe400078e0000 */
[----:B------:R-:W-:Y:S02]  /*3ea0*/  IMAD R8, R6, R11, R8 ;  /* 0x0000000b06087224 */ /* 0x000fe400078e0208 */
[----:B------:R-:W-:Y:S02]  /*3eb0*/  IMAD R13, R3, R2, R13 ;  /* 0x00000002030d7224 */ /* 0x000fe400078e020d */
[----:B------:R-:W-:Y:S02]  /*3ec0*/  IMAD R8, R9, R6, R8 ;  /* 0x0000000609087224 */ /* 0x000fe400078e0208 */
.L_x_68:
[----:B------:R-:W-:Y:S05]  /*3ed0*/  BRA.U UP1, `(.L_x_69) ;  /* 0x0000000101107547 */ /* 0x000fea000b800000 */
[----:B------:R-:W-:Y:S04]  /*3ee0*/  MOV R0, UR6 ;  /* 0x0000000600007c02 */ /* 0x000fe80008000f00 */
[----:B------:R-:W-:Y:S04]  /*3ef0*/  SHF.L.U32 R3, R0, 0x1f, RZ ;  /* 0x0000001f00037819 */ /* 0x000fe800000006ff */
[----:B------:R-:W2:Y:S02]  /*3f00*/  SYNCS.PHASECHK.TRANS64.TRYWAIT P0, [UR7+0x78], R3 ;  /* 0x00007803ff0075a7 */ /* 0x000ea40008001107 */
[----:B--2---:R-:W-:Y:S05]  /*3f10*/  @!P0 BRA `(.L_x_70) ;  /* 0x0000005400c08947 */ /* 0x004fea0003800000 */
.L_x_69:
[----:B------:R-:W-:Y:S02]  /*3f20*/  R2UR UR35, R21 ;  /* 0x00000000152372ca */ /* 0x000fe400000e0000 */
[----:B------:R-:W-:Y:S02]  /*3f30*/  R2UR UR34, R20 ;  /* 0x00000000142272ca */ /* 0x000fe400000e0000 */
[----:B------:R-:W-:Y:S02]  /*3f40*/  ISETP.NE.U32.AND P2, PT, RZ, UR4, PT ;  /* 0x00000004ff007c0c */ /* 0x000fe4000bf45070 */
[----:B------:R-:W-:Y:S02]  /*3f50*/  SHF.L.U32 R12, R31, 0x1f, RZ ;  /* 0x0000001f1f0c7819 */ /* 0x000fe400000006ff */
[----:B------:R-:W-:Y:S05]  /*3f60*/  ISETP.NE.AND.EX P2, PT, RZ, UR5, PT, P2 ;  /* 0x00000005ff007c0c */ /* 0x000fea000bf45320 */
[----:B------:R-:W-:Y:S02]  /*3f70*/  USHF.L.U32 UR35, UR35, 0x6, URZ ;  /* 0x0000000623237899 */ /* 0x000fe400080006ff */
[----:B------:R-:W-:Y:S01]  /*3f80*/  USHF.L.U32 UR34, UR34, 0x8, URZ ;  /* 0x0000000822227899 */ /* 0x000fe200080006ff */
[----:B------:R-:W-:Y:S11]  /*3f90*/  BRA.U !UP3, `(.L_x_71) ;  /* 0x000000010b347547 */ /* 0x000ff6000b800000 */
[----:B------:R-:W-:Y:S01]  /*3fa0*/  UPLOP3.LUT UP0, UPT, UPT, UPT, UP2, 0x80, 0x8 ;  /* 0x000000000008789c */ /* 0x000fe20003f0f020 */
[----:B--2---:R-:W-:Y:S02]  /*3fb0*/  HFMA2 R0, -RZ, RZ, 0, 5.9604644775390625e-08 ;  /* 0x00000001ff007431 */ /* 0x004fe400000001ff */
[----:B------:R-:W-:Y:S03]  /*3fc0*/  IMAD.MOV.U32 R91, RZ, RZ, 0x1 ;  /* 0x00000001ff5b7424 */ /* 0x000fe600078e00ff */
[----:B------:R-:W-:Y:S05]  /*3fd0*/  PLOP3.LUT P0, PT, PT, PT, UP0, 0x80, 0x8 ;  /* 0x000000000008781c */ /* 0x000fea0003f0f008 */
[----:B------:R-:W2:Y:S01]  /*3fe0*/  @UP0 LDCU.64 UR10, c[0x0][0x888] ;  /* 0x00011100ff0a07ac */ /* 0x000ea20008000a00 */
[----:B------:R-:W-:Y:S07]  /*3ff0*/  @UP0 UIMAD UR8, UR36, UR4, URZ ;  /* 0x00000004240802a4 */ /* 0x000fee000f8e02ff */
[----:B------:R-:W-:Y:S01]  /*4000*/  @!P0 PRMT R91, R0, 0x7610, R91 ;  /* 0x00007610005b8816 */ /* 0x000fe2000000005b */
[----:B--2---:R-:W-:Y:S03]  /*4010*/  @UP0 UIMAD.WIDE UR10, UR8, 0x4, UR10 ;  /* 0x00000004080a08a5 */ /* 0x004fe6000f8e020a */
[----:B------:R-:W2:Y:S03]  /*4020*/  @!UP0 LDCU UR8, c[0x0][0x880] ;  /* 0x00011000ff0887ac */ /* 0x000ea60008000800 */
[----:B------:R-:W-:Y:S01]  /*4030*/  IMAD.U32 R10, RZ, RZ, UR10 ;  /* 0x0000000aff0a7e24 */ /* 0x000fe2000f8e00ff */
[----:B------:R-:W-:Y:S05]  /*4040*/  MOV R11, UR11 ;  /* 0x0000000b000b7c02 */ /* 0x000fea0008000f00 */
[----:B-----5:R3:W5:Y:S02]  /*4050*/  @P0 LDG.E R50, desc[UR46][R10.64] ;  /* 0x0000002e0a320981 */ /* 0x020764000c1e1900 */
[----:B--23--:R-:W-:Y:S07]  /*4060*/  @!P0 IMAD.U32 R50, RZ, RZ, UR8 ;  /* 0x00000008ff328e24 */ /* 0x00cfee000f8e00ff */
.L_x_71:
[----:B-----5:R-:W-:Y:S01]  /*4070*/  @!P2 ISETP.EQ.AND P0, PT, R50, RZ, PT ;  /* 0x000000ff3200a20c */ /* 0x020fe20003f02270 */
[----:B------:R-:W-:Y:S01]  /*4080*/  @!UPT UIADD3 URZ, UPT, UPT, URZ, URZ, URZ ;  /* 0x000000fffffff290 */ /* 0x000fe2000fffe0ff */
[----:B------:R-:W-:Y:S11]  /*4090*/  @!P2 BRA `(.L_x_72) ;  /* 0x000000000014a947 */ /* 0x000ff60003800000 */
[----:B------:R-:W-:Y:S02]  /*40a0*/  LOP3.LUT P2, RZ, R91, 0xff, RZ, 0xc0, !PT ;  /* 0x000000ff5bff7812 */ /* 0x000fe4000784c0ff */
[----:B------:R-:W-:Y:S04]  /*40b0*/  PLOP3.LUT P0, PT, PT, PT, UP0, 0x80, 0x8 ;  /* 0x000000000008781c */ /* 0x000fe80003f0f008 */
[----:B------:R-:W-:Y:S07]  /*40c0*/  PLOP3.LUT P0, PT, P0, PT, PT, 0x8, 0x80 ;  /* 0x000000000080781c */ /* 0x000fee000070e170 */
[----:B------:R-:W-:Y:S11]  /*40d0*/  @P2 ISETP.EQ.AND P0, PT, R50, RZ, PT ;  /* 0x000000ff3200220c */ /* 0x000ff60003f02270 */
[----:B------:R-:W-:Y:S02]  /*40e0*/  @!UPT UIADD3 URZ, UPT, UPT, URZ, URZ, URZ ;  /* 0x000000fffffff290 */ /* 0x000fe4000fffe0ff */
.L_x_72:
[----:B------:R-:W3:Y:S01]  /*40f0*/  SYNCS.PHASECHK.TRANS64.TRYWAIT P2, [UR7+0x50], R12 ;  /* 0x0000500cff0075a7 */ /* 0x000ee20008041107 */
[----:B------:R-:W-:Y:S04]  /*4100*/  ELECT P4, URZ, PT ;  /* 0x0000000000ff782f */ /* 0x000fe80003880000 */
[----:B------:R-:W-:Y:S11]  /*4110*/  PLOP3.LUT P4, PT, P0, P4, PT, 0xf2, 0x2f ;  /* 0x00000000002f781c */ /* 0x000ff60000789e72 */
[----:B------:R-:W-:Y:S02]  /*4120*/  @!UPT UIADD3 URZ, UPT, UPT, URZ, URZ, URZ ;  /* 0x000000fffffff290 */ /* 0x000fe4000fffe0ff */
[----:B-1----:R-:W-:Y:S05]  /*4130*/  @!P4 IADD3 R9, P0, PT, R32, 0x580, RZ ;  /* 0x000005802009c810 */ /* 0x002fea0007f1e0ff */
[----:B--2---:R-:W-:Y:S01]  /*4140*/  @!P4 IMAD.X R0, RZ, RZ, R33, P0 ;  /* 0x000000ffff00c224 */ /* 0x004fe200000e0621 */
[----:B---3--:R-:W-:Y:S07]  /*4150*/  @!P2 BRA `(.L_x_73) ;  /* 0x000000540048a947 */ /* 0x008fee0003800000 */
.L_x_152:
[----:B------:R-:W-:Y:S01]  /*4160*/  @!P4 R2UR UR8, R0 ;  /* 0x000000000008c2ca */ /* 0x000fe200000e0000 */
[----:B------:R-:W-:Y:S01]  /*4170*/  VOTEU.ALL UP1, P4 ;  /* 0x0000000000ff7886 */ /* 0x000fe20002020000 */
[----:B------:R-:W-:Y:S01]  /*4180*/  @!P4 R2UR UR9, R9 ;  /* 0x000000000909c2ca */ /* 0x000fe200000e0000 */
[----:B------:R-:W-:Y:S01]  /*4190*/  @!P4 IMAD.MOV.U32 R0, RZ, RZ, 0x1000 ;  /* 0x00001000ff00c424 */ /* 0x000fe200078e00ff */
[----:B------:R-:W-:Y:S01]  /*41a0*/  UMOV UR10, 0x0 ;  /* 0x00000000000a7882 */ /* 0x000fe20000000000 */
[----:B------:R-:W-:Y:S01]  /*41b0*/  UMOV UR11, 0x10000000 ;  /* 0x10000000000b7882 */ /* 0x000fe20000000000 */
[----:B------:R-:W-:Y:S01]  /*41c0*/  @!UP1 UIADD3 UR32, UPT, UPT, UR7, 0x200, URZ ;  /* 0x0000020007209890 */ /* 0x000fe2000fffe0ff */
[----:B------:R-:W-:Y:S01]  /*41d0*/  @!P4 IADD3 R9, P0, PT, R32, 0x580, RZ ;  /* 0x000005802009c810 */ /* 0x000fe20007f1e0ff */
[----:B------:R-:W-:Y:S05]  /*41e0*/  VOTEU.ALL UP1, P4 ;  /* 0x0000000000ff7886 */ /* 0x000fea0002020000 */
[----:B------:R-:W-:Y:S01]  /*41f0*/  IMAD.U32 R11, RZ, RZ, UR8 ;  /* 0x00000008ff0b7e24 */ /* 0x000fe2000f8e00ff */
[----:B------:R-:W-:Y:S01]  /*4200*/  UPRMT UR8, UR37, 0x654, UR33 ;  /* 0x0000065425087896 */ /* 0x000fe20008000021 */
[----:B------:R-:W-:Y:S03]  /*4210*/  IMAD.U32 R10, RZ, RZ, UR9 ;  /* 0x00000009ff0a7e24 */ /* 0x000fe6000f8e00ff */
[----:B------:R-:W-:Y:S02]  /*4220*/  @!P4 R2UR UR15, R11 ;  /* 0x000000000b0fc2ca */ /* 0x000fe400000e0000 */
[----:B------:R-:W-:Y:S11]  /*4230*/  @!P4 R2UR UR14, R10 ;  /* 0x000000000a0ec2ca */ /* 0x000ff600000e0000 */
[----:B------:R-:W-:Y:S02]  /*4240*/  @!UPT UIADD3 URZ, UPT, UPT, URZ, URZ, URZ ;  /* 0x000000fffffff290 */ /* 0x000fe4000fffe0ff */
[----:B------:R2:W-:Y:S01]  /*4250*/  @!UP1 UTMALDG.3D [UR32], [UR14], desc[UR10] ;  /* 0x00000a200e0095b4 */ /* 0x0005e20008011000 */
[----:B------:R3:W-:Y:S01]  /*4260*/  @!P4 SYNCS.ARRIVE.TRANS64.RED.A0TR RZ, [UR7+0x30], R0 ;  /* 0x00003000ffffc9a7 */ /* 0x0007e20008300407 */
[----:B------:R-:W-:Y:S01]  /*4270*/  SYNCS.ARRIVE.TRANS64.RED.A1T0 RZ, [UR8], RZ ;  /* 0x000000ffffff79a7 */ /* 0x000fe20008100408 */
[----:B---3--:R-:W-:Y:S01]  /*4280*/  @!P4 IMAD.X R0, RZ, RZ, R33, P0 ;  /* 0x000000ffff00c224 */ /* 0x008fe200000e0621 */
[----:B------:R-:W3:Y:S02]  /*4290*/  SYNCS.PHASECHK.TRANS64.TRYWAIT P2, [UR7+0x58], R12 ;  /* 0x0000580cff0075a7 */ /* 0x000ee40008041107 */
[----:B--23--:R-:W-:Y:S05]  /*42a0*/  @!P2 BRA `(.L_x_74) ;  /* 0x00000054000ca947 */ /* 0x00cfea0003800000 */
.L_x_154:
        /* <DEDUP_REMOVED lines=8> */
[----:B------:R-:W-:Y:S01]  /*4330*/  @!UP1 UIADD3 UR24, UPT, UPT, UR7, 0x1200, URZ ;  /* 0x0000120007189890 */ /* 0x000fe2000fffe0ff */
[----:B------:R-:W-:Y:S01]  /*4340*/  VOTEU.ALL UP1, P4 ;  /* 0x0000000000ff7886 */ /* 0x000fe20002020000 */
[----:B------:R-:W-:Y:S01]  /*4350*/  UMOV UR27, UR35 ;  /* 0x00000023001b7c82 */ /* 0x000fe20008000000 */
[----:B------:R-:W-:Y:S02]  /*4360*/  UMOV UR28, UR36 ;  /* 0x00000024001c7c82 */ /* 0x000fe40008000000 */
[----:B------:R-:W-:Y:S01]  /*4370*/  IMAD.U32 R11, RZ, RZ, UR8 ;  /* 0x00000008ff0b7e24 */ /* 0x000fe2000f8e00ff */
[----:B------:R-:W-:Y:S01]  /*4380*/  UPRMT UR8, UR37, 0x654, UR25 ;  /* 0x0000065425087896 */ /* 0x000fe20008000019 */
[----:B------:R-:W-:Y:S02]  /*4390*/  IMAD.U32 R10, RZ, RZ, UR9 ;  /* 0x00000009ff0a7e24 */ /* 0x000fe4000f8e00ff */
[----:B------:R-:W-:Y:S01]  /*43a0*/  @!P4 IMAD.X R20, RZ, RZ, R33, P0 ;  /* 0x000000ffff14c224 */ /* 0x000fe200000e0621 */
[----:B------:R-:W-:Y:S02]  /*43b0*/  @!P4 R2UR UR15, R11 ;  /* 0x000000000b0fc2ca */ /* 0x000fe400000e0000 */
[----:B------:R-:W-:Y:S11]  /*43c0*/  @!P4 R2UR UR14, R10 ;  /* 0x000000000a0ec2ca */ /* 0x000ff600000e0000 */
[----:B------:R-:W-:Y:S02]  /*43d0*/  @!UPT UIADD3 URZ, UPT, UPT, URZ, URZ, URZ ;  /* 0x000000fffffff290 */ /* 0x000fe4000fffe0ff */
[----:B------:R2:W-:Y:S01]  /*43e0*/  @!UP1 UTMALDG.3D [UR24], [UR14], desc[UR10] ;  /* 0x00000a180e0095b4 */ /* 0x0005e20008011000 */
[----:B------:R2:W-:Y:S01]  /*43f0*/  @!P4 SYNCS.ARRIVE.TRANS64.RED.A0TR RZ, [UR7+0x38], R0 ;  /* 0x00003800ffffc9a7 */ /* 0x0005e20008300407 */
[----:B------:R-:W-:Y:S01]  /*4400*/  SYNCS.ARRIVE.TRANS64.RED.A1T0 RZ, [UR8], RZ ;  /* 0x000000ffffff79a7 */ /* 0x000fe20008100408 */
[----:B------:R-:W3:Y:S02]  /*4410*/  SYNCS.PHASECHK.TRANS64.TRYWAIT P2, [UR7+0x60], R12 ;  /* 0x0000600cff0075a7 */ /* 0x000ee40008041107 */
[----:B--23--:R-:W-:Y:S05]  /*4420*/  @!P2 BRA `(.L_x_75) ;  /* 0x0000005000c4a947 */ /* 0x00cfea0003800000 */
.L_x_156:
[----:B------:R-:W2:Y:S01]  /*4430*/  LDC.64 R14, c[0x0][0xb10] ;  /* 0x0002c400ff0e7b82 */ /* 0x000ea20000000a00 */
[----:B------:R-:W-:Y:S01]  /*4440*/  @!P4 R2UR UR8, R20 ;  /* 0x000000001408c2ca */ /* 0x000fe200000e0000 */
[----:B------:R-:W-:Y:S01]  /*4450*/  VOTEU.ALL UP1, P4 ;  /* 0x0000000000ff7886 */ /* 0x000fe20002020000 */
[----:B------:R-:W-:Y:S01]  /*4460*/  @!P4 R2UR UR9, R21 ;  /* 0x000000001509c2ca */ /* 0x000fe200000e0000 */
[----:B------:R-:W-:Y:S01]  /*4470*/  UMOV UR10, 0x0 ;  /* 0x00000000000a7882 */ /* 0x000fe20000000000 */
[----:B------:R-:W-:Y:S03]  /*4480*/  UMOV UR11, 0x10000000 ;  /* 0x10000000000b7882 */ /* 0x000fe60000000000 */
[----:B------:R-:W3:Y:S01]  /*4490*/  LDC.64 R10, c[0x0][0xb18] ;  /* 0x0002c600ff0a7b82 */ /* 0x000ee20000000a00 */
[----:B------:R-:W-:Y:S01]  /*44a0*/  @!UP1 UIADD3 UR18, UPT, UPT, UR34, 0x80, URZ ;  /* 0x0000008022129890 */ /* 0x000fe2000fffe0ff */
[----:B------:R-:W-:Y:S01]  /*44b0*/  @P3 SHF.R.U32.HI R28, RZ, 0x10, R25 ;  /* 0x00000010ff1c3819 */ /* 0x000fe20000011619 */
[----:B------:R-:W-:Y:S01]  /*44c0*/  @!UP1 UIADD3 UR16, UPT, UPT, UR7, 0x2200, URZ ;  /* 0x0000220007109890 */ /* 0x000fe2000fffe0ff */
[----:B------:R-:W-:Y:S01]  /*44d0*/  VIADD R30, R30, 0x1 ;  /* 0x000000011e1e7836 */ /* 0x000fe20000000000 */
[----:B------:R-:W-:Y:S03]  /*44e0*/  VOTEU.ALL UP1, P4 ;  /* 0x0000000000ff7886 */ /* 0x000fe60002020000 */
[----:B------:R-:W5:Y:S01]  /*44f0*/  @!P1 LDC R0, c[0x0][0xb20] ;  /* 0x0002c800ff009b82 */ /* 0x000f620000000800 */
[----:B------:R-:W-:Y:S01]  /*4500*/  UMOV UR19, UR35 ;  /* 0x0000002300137c82 */ /* 0x000fe20008000000 */
[----:B------:R-:W-:Y:S01]  /*4510*/  IMAD.U32 R21, RZ, RZ, UR8 ;  /* 0x00000008ff157e24 */ /* 0x000fe2000f8e00ff */
[----:B------:R-:W-:Y:S05]  /*4520*/  UMOV UR20, UR36 ;  /* 0x0000002400147c82 */ /* 0x000fea0008000000 */
[----:B-1----:R-:W1:Y:S01]  /*4530*/  @!P1 LDC R3, c[0x0][0xb0c] ;  /* 0x0002c300ff039b82 */ /* 0x002e620000000800 */
[----:B------:R-:W-:Y:S01]  /*4540*/  IMAD.U32 R20, RZ, RZ, UR9 ;  /* 0x00000009ff147e24 */ /* 0x000fe2000f8e00ff */
[----:B------:R-:W-:Y:S01]  /*4550*/  UPRMT UR8, UR37, 0x654, UR17 ;  /* 0x0000065425087896 */ /* 0x000fe20008000011 */
[----:B------:R-:W-:Y:S03]  /*4560*/  @!P4 R2UR UR15, R21 ;  /* 0x00000000150fc2ca */ /* 0x000fe600000e0000 */
[----:B------:R-:W-:Y:S01]  /*4570*/  @!P4 R2UR UR14, R20 ;  /* 0x00000000140ec2ca */ /* 0x000fe200000e0000 */
[----:B------:R-:W-:Y:S11]  /*4580*/  @!P4 IMAD.MOV.U32 R20, RZ, RZ, 0x1000 ;  /* 0x00001000ff14c424 */ /* 0x000ff600078e00ff */
[----:B------:R-:W-:Y:S01]  /*4590*/  @!UPT UIADD3 URZ, UPT, UPT, URZ, URZ, URZ ;  /* 0x000000fffffff290 */ /* 0x000fe2000fffe0ff */
[----:B------:R1:W-:Y:S01]  /*45a0*/  @!UP1 UTMALDG.3D [UR16], [UR14], desc[UR10] ;  /* 0x00000a100e0095b4 */ /* 0x0003e20008011000 */
[----:B------:R1:W-:Y:S02]  /*45b0*/  @!P4 SYNCS.ARRIVE.TRANS64.RED.A0TR RZ, [UR7+0x40], R20 ;  /* 0x00004014ffffc9a7 */ /* 0x0003e40008300407 */
[----:B-1----:R-:W-:Y:S01]  /*45c0*/  @!P1 ISETP.NE.AND P2, PT, R3, 0x1, PT ;  /* 0x000000010300980c */ /* 0x002fe20003f45270 */
[C---:B--2---:R-:W-:Y:S01]  /*45d0*/  @!P1 IMAD.HI.U32 R14, R13.reuse, R14, RZ ;  /* 0x0000000e0d0e9227 */ /* 0x044fe200078e00ff */
[----:B---3--:R-:W-:Y:S03]  /*45e0*/  @!P1 ISETP.NE.AND P0, PT, R10, 0x1, PT ;  /* 0x000000010a00980c */ /* 0x008fe60003f05270 */
[C---:B------:R-:W-:Y:S01]  /*45f0*/  @!P1 IMAD.HI.U32 R11, R8.reuse, R11, RZ ;  /* 0x0000000b080b9227 */ /* 0x040fe200078e00ff */
[----:B------:R-:W-:Y:S04]  /*4600*/  @!P1 SHF.R.U32.HI R14, RZ, R15, R14 ;  /* 0x0000000fff0e9219 */ /* 0x000fe8000001160e */
[----:B-----5:R-:W-:Y:S01]  /*4610*/  @!P1 SHF.R.U32.HI R9, RZ, R0, R11 ;  /* 0x00000000ff099219 */ /* 0x020fe2000001160b */
[----:B------:R-:W-:Y:S01]  /*4620*/  SYNCS.ARRIVE.TRANS64.RED.A1T0 RZ, [UR8], RZ ;  /* 0x000000ffffff79a7 */ /* 0x000fe20008100408 */
[----:B------:R-:W-:Y:S02]  /*4630*/  @!P1 SEL R14, R13, R14, !P2 ;  /* 0x0000000e0d0e9207 */ /* 0x000fe40005000000 */
[----:B------:R-:W-:Y:S01]  /*4640*/  @!P1 SEL R9, R8, R9, !P0 ;  /* 0x0000000908099207 */ /* 0x000fe20004000000 */
[----:B------:R-:W1:Y:S04]  /*4650*/  SYNCS.PHASECHK.TRANS64.TRYWAIT P5, [UR7+0x68], R12 ;  /* 0x0000680cff0075a7 */ /* 0x000e6800080a1107 */
[----:B------:R-:W-:Y:S02]  /*4660*/  @!P1 IMAD.IADD R0, R9, 0x1, -R14 ;  /* 0x0000000109009824 */ /* 0x000fe400078e0a0e */
[----:B------:R-:W-:Y:S02]  /*4670*/  @!P1 IMAD.IADD R9, R14, 0x1, -R9 ;  /* 0x000000010e099824 */ /* 0x000fe400078e0a09 */
[----:B------:R-:W-:Y:S02]  /*4680*/  @!P1 IMAD R13, R0, R3, R13 ;  /* 0x00000003000d9224 */ /* 0x000fe400078e020d */
[----:B------:R-:W-:Y:S01]  /*4690*/  @!P1 IMAD R8, R9, R10, R8 ;  /* 0x0000000a09089224 */ /* 0x000fe200078e0208 */
[----:B-1----:R-:W-:Y:S06]  /*46a0*/  @!P5 BRA `(.L_x_76) ;  /* 0x00000050003cd947 */ /* 0x002fec0003800000 */
.L_x_158:
[----:B-1----:R-:W-:Y:S01]  /*46b0*/  @!P4 IADD3 R3, P0, PT, R32, 0x580, RZ ;  /* 0x000005802003c810 */ /* 0x002fe20007f1e0ff */
[----:B------:R-:W-:Y:S01]  /*46c0*/  VOTEU.ALL UP1, P4 ;  /* 0x0000000000ff7886 */ /* 0x000fe20002020000 */
[----:B------:R-:W-:Y:S01]  /*46d0*/  UMOV UR18, 0x0 ;  /* 0x0000000000127882 */ /* 0x000fe20000000000 */
[----:B------:R-:W-:Y:S01]  /*46e0*/  UMOV UR19, 0x10000000 ;  /* 0x1000000000137882 */ /* 0x000fe20000000000 */
[----:B------:R-:W-:Y:S01]  /*46f0*/  @!P4 R2UR UR9, R3 ;  /* 0x000000000309c2ca */ /* 0x000fe200000e0000 */
[----:B------:R-:W-:Y:S01]  /*4700*/  @!P4 IMAD.X R0, RZ, RZ, R33, P0 ;  /* 0x000000ffff00c224 */ /* 0x000fe200000e0621 */
[----:B------:R-:W-:Y:S01]  /*4710*/  @!UP1 UIADD3 UR10, UPT, UPT, UR34, 0xc0, URZ ;  /* 0x000000c0220a9890 */ /* 0x000fe2000fffe0ff */
[----:B------:R-:W-:Y:S01]  /*4720*/  ISETP.NE.AND P0, PT, R30, 0x2, PT ;  /* 0x000000021e00780c */ /* 0x000fe20003f05270 */
[----:B------:R-:W-:Y:S01]  /*4730*/  UMOV UR11, UR35 ;  /* 0x00000023000b7c82 */ /* 0x000fe20008000000 */
[----:B------:R-:W-:Y:S01]  /*4740*/  UMOV UR12, UR36 ;  /* 0x00000024000c7c82 */ /* 0x000fe20008000000 */
[----:B------:R-:W-:Y:S01]  /*4750*/  @!P4 R2UR UR8, R0 ;  /* 0x000000000008c2ca */ /* 0x000fe200000e0000 */
[----:B------:R-:W-:Y:S01]  /*4760*/  IMAD.IADD R20, R8, 0x1, R83 ;  /* 0x0000000108147824 */ /* 0x000fe200078e0253 */
[----:B------:R-:W-:Y:S01]  /*4770*/  @P3 R2UR UR36, R28 ;  /* 0x000000001c2432ca */ /* 0x000fe200000e0000 */
[----:B------:R-:W-:Y:S01]  /*4780*/  IMAD.IADD R21, R13, 0x1, R90 ;  /* 0x000000010d157824 */ /* 0x000fe200078e025a */
[----:B------:R-:W-:Y:S02]  /*4790*/  SEL R0, RZ, 0x1, P0 ;  /* 0x00000001ff007807 */ /* 0x000fe40000000000 */
[----:B------:R-:W-:Y:S01]  /*47a0*/  LOP3.LUT R31, R31, 0x1, RZ, 0x3c, !PT ;  /* 0x000000011f1f7812 */ /* 0x000fe200078e3cff */
[----:B------:R-:W-:Y:S01]  /*47b0*/  IMAD.U32 R10, RZ, RZ, UR9 ;  /* 0x00000009ff0a7e24 */ /* 0x000fe2000f8e00ff */
[----:B------:R-:W-:Y:S01]  /*47c0*/  @!UP1 UIADD3 UR9, UPT, UPT, UR7, 0x48, URZ ;  /* 0x0000004807099890 */ /* 0x000fe2000fffe0ff */
[----:B------:R-:W-:Y:S02]  /*47d0*/  LOP3.LUT R29, R29, R0, RZ, 0x3c, !PT ;  /* 0x000000001d1d7212 */ /* 0x000fe400078e3cff */
[----:B------:R-:W-:Y:S02]  /*47e0*/  SEL R30, R30, RZ, P0 ;  /* 0x000000ff1e1e7207 */ /* 0x000fe40000000000 */
[----:B------:R-:W-:Y:S01]  /*47f0*/  IMAD.U32 R11, RZ, RZ, UR8 ;  /* 0x00000008ff0b7e24 */ /* 0x000fe2000f8e00ff */
[----:B------:R-:W-:Y:S01]  /*4800*/  @!P4 R2UR UR14, R10 ;  /* 0x000000000a0ec2ca */ /* 0x000fe200000e0000 */
[----:B------:R-:W-:Y:S01]  /*4810*/  @!UP1 UIADD3 UR8, UPT, UPT, UR7, 0x3200, URZ ;  /* 0x0000320007089890 */ /* 0x000fe2000fffe0ff */
[----:B------:R-:W-:Y:S02]  /*4820*/  VOTEU.ALL UP1, P4 ;  /* 0x0000000000ff7886 */ /* 0x000fe40002020000 */
[----:B------:R-:W-:Y:S11]  /*4830*/  @!P4 R2UR UR15, R11 ;  /* 0x000000000b0fc2ca */ /* 0x000ff600000e0000 */
[----:B------:R-:W-:Y:S02]  /*4840*/  @!UPT UIADD3 URZ, UPT, UPT, URZ, URZ, URZ ;  /* 0x000000fffffff290 */ /* 0x000fe4000fffe0ff */
[----:B------:R2:W-:Y:S01]  /*4850*/  @!UP1 UTMALDG.3D [UR8], [UR14], desc[UR18] ;  /* 0x000012080e0095b4 */ /* 0x0005e20008011000 */
[----:B------:R2:W-:Y:S01]  /*4860*/  @!P4 SYNCS.ARRIVE.TRANS64.RED.A0TR RZ, [UR7+0x48], R23 ;  /* 0x00004817ffffc9a7 */ /* 0x0005e20008300407 */
[----:B------:R-:W-:Y:S01]  /*4870*/  UPLOP3.LUT UP1, UPT, UPT, UPT, UPT, 0x80, 0x8 ;  /* 0x000000000008789c */ /* 0x000fe20003f2f070 */
[----:B------:R-:W-:Y:S01]  /*4880*/  SYNCS.ARRIVE.TRANS64.RED.A1T0 RZ, [UR13], RZ ;  /* 0x000000ffffff79a7 */ /* 0x000fe2000810040d */
[----:B------:R-:W-:Y:S09]  /*4890*/  @P3 BRA `(.L_x_77) ;  /* 0xfffffff000943947 */ /* 0x000ff2000383ffff */
[----:B------:R-:W-:-:S04]  /*48a0*/  SHF.L.U32 R3, R31, 0x1f, RZ ;  /* 0x0000001f1f037819 */ /* 0x000fc800000006ff */
[----:B------:R-:W1:Y:S02]  /*48b0*/  SYNCS.PHASECHK.TRANS64.TRYWAIT P0, [UR7+0x50], R3 ;  /* 0x00005003ff0075a7 */ /* 0x000e640008001107 */
[----:B-1----:R-:W-:Y:S05]  /*48c0*/  @!P0 BRA `(.L_x_78) ;  /* 0x0000004c00cc8947 */ /* 0x002fea0003800000 */
.L_x_160:
[----:B------:R-:W3:Y:S02]  /*48d0*/  SYNCS.PHASECHK.TRANS64.TRYWAIT P0, [UR7+0x58], R3 ;  /* 0x00005803ff0075a7 */ /* 0x000ee40008001107 */
[----:B---3--:R-:W-:Y:S05]  /*48e0*/  @!P0 BRA `(.L_x_79) ;  /* 0x0000004c00dc8947 */ /* 0x008fea0003800000 */
.L_x_162:
[----:B------:R-:W3:Y:S02]  /*48f0*/  SYNCS.PHASECHK.TRANS64.TRYWAIT P0, [UR7+0x60], R3 ;  /* 0x00006003ff0075a7 */ /* 0x000ee40008001107 */
[----:B---3--:R-:W-:Y:S05]  /*4900*/  @!P0 BRA `(.L_x_80) ;  /* 0x0000004c00ec8947 */ /* 0x008fea0003800000 */
.L_x_164:
[----:B-1----:R-:W-:-:S07]  /*4910*/  MOV R0, UR7 ;  /* 0x0000000700007c02 */ /* 0x002fce0008000f00 */
.L_x_81:
[----:B-1----:R-:W-:-:S04]  /*4920*/  SHF.L.U32 R3, R31, 0x1f, RZ ;  /* 0x0000001f1f037819 */ /* 0x002fc800000006ff */
[----:B------:R1:W3:Y:S03]  /*4930*/  SYNCS.PHASECHK.TRANS64.TRYWAIT P0, [R0+URZ+0x68], R3 ;  /* 0x00006803000075a7 */ /* 0x0002e600080011ff */
[----:B---3--:R-:W-:Y:S05]  /*4940*/  @!P0 NANOSLEEP.SYNCS 0x989680 ;  /* 0x009896800000895d */ /* 0x008fea0003900000 */
[----:B------:R-:W3:Y:S02]  /*4950*/  @!P0 SYNCS.PHASECHK.TRANS64 P0, [R0+URZ+0x68], R3 ;  /* 0x00006803000085a7 */ /* 0x000ee400080010ff */
[----:B--23--:R-:W-:Y:S05]  /*4960*/  @P0 EXIT ;  /* 0x000000000000094d */ /* 0x00cfea0003800000 */
[----:B------:R-:W-:Y:S05]  /*4970*/  BRA `(.L_x_81) ;  /* 0xfffffffc00e87947 */ /* 0x000fea000383ffff */
.L_x_66:
[----:B------:R-:W-:-:S06]  /*4980*/  UISETP.GE.AND UP1, UPT, UR8, 0x4, UPT ;  /* 0x000000040800788c */ /* 0x000fcc000bf26270 */
[----:B------:R-:W-:-:S13]  /*4990*/  PLOP3.LUT P0, PT, PT, PT, UP1, 0x80, 0x8 ;  /* 0x000000000008781c */ /* 0x000fda0003f0f018 */
[----:B------:R-:W-:Y:S05]  /*49a0*/  @!P0 EXIT ;  /* 0x000000000000894d */ /* 0x000fea0003800000 */
[----:B------:R-:W-:Y:S01]  /*49b0*/  BAR.SYNC.DEFER_BLOCKING 0x6, 0xa0 ;  /* 0x0182800000007b1d */ /* 0x000fe20000010000 */
[C---:B------:R-:W-:Y:S01]  /*49c0*/  IMAD.SHL.U32 R2, R103.reuse, 0x40, RZ ;  /* 0x0000004067027824 */ /* 0x040fe200078e00ff */
[C---:B------:R-:W-:Y:S01]  /*49d0*/  LOP3.LUT R105, R103.reuse, 0x60, RZ, 0xc0, !PT ;  /* 0x0000006067697812 */ /* 0x040fe200078ec0ff */
[C---:B------:R-:W-:Y:S02]  /*49e0*/  IMAD.SHL.U32 R95, R103.reuse, 0x20, RZ ;  /* 0x00000020675f7824 */ /* 0x040fe400078e00ff */
[----:B------:R-:W-:Y:S02]  /*49f0*/  HFMA2 R44, -RZ, RZ, 0, 0 ;  /* 0x00000000ff2c7431 */ /* 0x000fe400000001ff */
[C---:B------:R-:W-:Y:S01]  /*4a00*/  IMAD.SHL.U32 R0, R103.reuse, 0x8, RZ ;  /* 0x0000000867007824 */ /* 0x040fe200078e00ff */
[----:B------:R-:W-:Y:S01]  /*4a10*/  UMOV UR49, 0x400 ;  /* 0x0000040000317882 */ /* 0x000fe20000000000 */
[----:B------:R-:W1:Y:S01]  /*4a20*/  LDC R93, c[0x0][0x370] ;  /* 0x0000dc00ff5d7b82 */ /* 0x000e620000000800 */
[----:B------:R-:W-:Y:S01]  /*4a30*/  ULEA UR49, UR37, UR49, 0x18 ;  /* 0x0000003125317291 */ /* 0x000fe2000f8ec0ff */
[----:B------:R-:W-:Y:S01]  /*4a40*/  LOP3.LUT R5, R2, 0x180, RZ, 0xc0, !PT ;  /* 0x0000018002057812 */ /* 0x000fe200078ec0ff */
[----:B------:R-:W-:Y:S01]  /*4a50*/  IMAD.U32 R46, R103, 0x10000, RZ ;  /* 0x00010000672e7824 */ /* 0x000fe200078e00ff */
[----:B------:R-:W-:Y:S01]  /*4a60*/  LOP3.LUT R95, R95, 0xc00, RZ, 0xc0, !PT ;  /* 0x00000c005f5f7812 */ /* 0x000fe200078ec0ff */
[----:B------:R-:W-:Y:S01]  /*4a70*/  UIADD3 UR4, UPT, UPT, UR49, 0x4200, URZ ;  /* 0x0000420031047890 */ /* 0x000fe2000fffe0ff */
[----:B------:R-:W-:Y:S01]  /*4a80*/  LOP3.LUT R0, R5, 0x30, R0, 0xf8, !PT ;  /* 0x0000003005007812 */ /* 0x000fe200078ef800 */
[----:B------:R-:W-:Y:S01]  /*4a90*/  IMAD.SHL.U32 R5, R103, 0x2, RZ ;  /* 0x0000000267057824 */ /* 0x000fe200078e00ff */
[----:B------:R-:W2:Y:S01]  /*4aa0*/  LDC R42, c[0x0][0xb0c] ;  /* 0x0002c300ff2a7b82 */ /* 0x000ea20000000800 */
[----:B------:R-:W-:Y:S01]  /*4ab0*/  LOP3.LUT R95, R95, 0x40, R2, 0xf8, !PT ;  /* 0x000000405f5f7812 */ /* 0x000fe200078ef802 */
[----:B------:R-:W-:Y:S01]  /*4ac0*/  IMAD.MOV.U32 R102, RZ, RZ, RZ ;  /* 0x000000ffff667224 */ /* 0x000fe200078e00ff */
[----:B------:R-:W-:Y:S01]  /*4ad0*/  LOP3.LUT R46, R46, 0x600000, RZ, 0xc0, !PT ;  /* 0x006000002e2e7812 */ /* 0x000fe200078ec0ff */
[----:B------:R-:W-:Y:S01]  /*4ae0*/  IMAD.MOV.U32 R107, RZ, RZ, RZ ;  /* 0x000000ffff6b7224 */ /* 0x000fe200078e00ff */
[----:B------:R-:W-:-:S02]  /*4af0*/  LOP3.LUT R0, R0, 0x20, R5, 0x78, !PT ;  /* 0x0000002000007812 */ /* 0x000fc400078e7805 */
[----:B------:R-:W-:Y:S02]  /*4b00*/  CS2R R100, SRZ ;  /* 0x0000000000647805 */ /* 0x000fe4000001ff00 */
[----:B------:R-:W-:Y:S01]  /*4b10*/  LOP3.LUT R95, R95, 0x200, R2, 0xf8, !PT ;  /* 0x000002005f5f7812 */ /* 0x000fe200078ef802 */
[----:B------:R-:W4:Y:S01]  /*4b20*/  LDC R92, c[0x0][0xb20] ;  /* 0x0002c800ff5c7b82 */ /* 0x000f220000000800 */
[----:B------:R-:W3:Y:S01]  /*4b30*/  LDS R3, [UR49+0x130] ;  /* 0x00013031ff037984 */ /* 0x000ee20008000800 */
[----:B------:R-:W-:Y:S01]  /*4b40*/  LOP3.LUT R103, R103, 0x2, RZ, 0xc0, !PT ;  /* 0x0000000267677812 */ /* 0x000fe200078ec0ff */
[----:B------:R-:W-:Y:S01]  /*4b50*/  IMAD.MOV.U32 R99, RZ, RZ, RZ ;  /* 0x000000ffff637224 */ /* 0x000fe200078e00ff */
[----:B------:R-:W-:Y:S01]  /*4b60*/  LOP3.LUT R95, R95, R0, RZ, 0xfc, !PT ;  /* 0x000000005f5f7212 */ /* 0x000fe200078efcff */
[----:B------:R-:W-:Y:S01]  /*4b70*/  IMAD.U32 R104, RZ, RZ, UR4 ;  /* 0x00000004ff687e24 */ /* 0x000fe2000f8e00ff */
[----:B------:R-:W-:Y:S01]  /*4b80*/  IADD3 R97, PT, PT, -R103, RZ, RZ ;  /* 0x000000ff67617210 */ /* 0x000fe20007ffe1ff */
[----:B------:R-:W1:Y:S01]  /*4b90*/  LDCU.64 UR52, c[0x0][0x348] ;  /* 0x00006900ff3477ac */ /* 0x000e620008000a00 */
[----:B------:R-:W1:Y:S01]  /*4ba0*/  LDC R41, c[0x0][0xb30] ;  /* 0x0002cc00ff297b82 */ /* 0x000e620000000800 */
[----:B------:R-:W1:Y:S01]  /*4bb0*/  LDCU.64 UR38, c[0x0][0x888] ;  /* 0x00011100ff2677ac */ /* 0x000e620008000a00 */
[----:B------:R-:W1:Y:S06]  /*4bc0*/  LDCU.64 UR44, c[0x0][0x890] ;  /* 0x00011200ff2c77ac */ /* 0x000e6c0008000a00 */
[----:B------:R-:W1:Y:S01]  /*4bd0*/  LDC.64 R88, c[0x0][0xb10] ;  /* 0x0002c400ff587b82 */ /* 0x000e620000000a00 */
[----:B------:R-:W-:-:S07]  /*4be0*/  UIADD3 UR48, UPT, UPT, UR49, 0x200, URZ ;  /* 0x0000020031307890 */ /* 0x000fce000fffe0ff */
[----:B------:R-:W1:Y:S08]  /*4bf0*/  LDC.64 R38, c[0x0][0xb18] ;  /* 0x0002c600ff267b82 */ /* 0x000e700000000a00 */
[----:B------:R-:W1:Y:S08]  /*4c00*/  LDC.64 R36, c[0x0][0xb28] ;  /* 0x0002ca00ff247b82 */ /* 0x000e700000000a00 */
[----:B------:R-:W1:Y:S01]  /*4c10*/  LDC.64 R86, c[0x0][0x8b0] ;  /* 0x00022c00ff567b82 */ /* 0x000e620000000a00 */
[----:B---3--:R-:W-:-:S07]  /*4c20*/  IMAD.IADD R46, R3, 0x1, R46 ;  /* 0x00000001032e7824 */ /* 0x008fce00078e022e */
[----:B------:R-:W3:Y:S08]  /*4c30*/  LDC.64 R84, c[0x0][0x8a8] ;  /* 0x00022a00ff547b82 */ /* 0x000ef00000000a00 */
[----:B--2-4-:R-:W1:Y:S02]  /*4c40*/  LDC R94, c[0x0][0x374] ;  /* 0x0000dd00ff5e7b82 */ /* 0x014e640000000800 */
.L_x_123:
[----:B------:R-:W-:Y:S02]  /*4c50*/  LEA R0, R107, UR49, 0x3 ;  /* 0x000000316b007c11 */ /* 0x000fe4000f8e18ff */
[----:B------:R-:W-:Y:S02]  /*4c60*/  SHF.L.U32 R3, R101, 0x1f, RZ ;  /* 0x0000001f65037819 */ /* 0x000fe400000006ff */
[----:B------:R-:W-:Y:S02]  /*4c70*/  LEA R16, R107, UR49, 0x4 ;  /* 0x000000316b107c11 */ /* 0x000fe4000f8e20ff */
[----:B------:R-:W2:Y:S02]  /*4c80*/  SYNCS.PHASECHK.TRANS64.TRYWAIT P0, [R0+URZ+0x80], R3 ;  /* 0x00008003000075a7 */ /* 0x000ea400080011ff */
[----:B-12---:R-:W-:Y:S05]  /*4c90*/  @!P0 BRA `(.L_x_82) ;  /* 0x0000004c00208947 */ /* 0x006fea0003800000 */
.L_x_165:
[----:B------:R-:W4:Y:S01]  /*4ca0*/  LDC.64 R12, c[0x0][0xb10] ;  /* 0x0002c400ff0c7b82 */ /* 0x000f220000000a00 */
[----:B------:R-:W3:Y:S01]  /*4cb0*/  LDS.128 R16, [R16+0x110] ;  /* 0x0001100010107984 */ /* 0x000ee20000000c00 */
[----:B-1----:R-:W-:Y:S01]  /*4cc0*/  ISETP.NE.AND P1, PT, R41, 0x1, PT ;  /* 0x000000012900780c */ /* 0x002fe20003f25270 */
[----:B--2---:R-:W-:Y:S01]  /*4cd0*/  VIADD R0, R0, 0x90 ;  /* 0x0000009000007836 */ /* 0x004fe20000000000 */
[----:B------:R-:W-:Y:S04]  /*4ce0*/  ISETP.GE.AND P0, PT, R40, 0x1, PT ;  /* 0x000000012800780c */ /* 0x000fe80003f06270 */
[----:B------:R-:W1:Y:S01]  /*4cf0*/  LDC.64 R10, c[0x0][0xb18] ;  /* 0x0002c600ff0a7b82 */ /* 0x000e620000000a00 */
[----:B------:R-:W-:Y:S01]  /*4d00*/  PRMT R0, RZ, 0x654, R0 ;  /* 0x00000654ff007816 */ /* 0x000fe20000000000 */
[----:B------:R-:W-:Y:S01]  /*4d10*/  @!PT LDS RZ, [RZ] ;  /* 0x00000000fffff984 */ /* 0x000fe20000000800 */
[----:B------:R-:W-:Y:S01]  /*4d20*/  @!PT LDS RZ, [RZ] ;  /* 0x00000000fffff984 */ /* 0x000fe20000000800 */
[----:B------:R-:W-:Y:S01]  /*4d30*/  @!PT LDS RZ, [RZ] ;  /* 0x00000000fffff984 */ /* 0x000fe20000000800 */
[----:B------:R-:W-:Y:S01]  /*4d40*/  @!PT LDS RZ, [RZ] ;  /* 0x00000000fffff984 */ /* 0x000fe20000000800 */
[----:B------:R2:W-:Y:S06]  /*4d50*/  MEMBAR.ALL.CTA ;  /* 0x0000000000007992 */ /* 0x0005ec0000008000 */
[----:B--2---:R-:W2:Y:S01]  /*4d60*/  FENCE.VIEW.ASYNC.S ;  /* 0x00000000000073c6 */ /* 0x004ea20000000000 */
[----:B------:R-:W1:Y:S08]  /*4d70*/  @!P1 LDC R14, c[0x0][0xb20] ;  /* 0x0002c800ff0e9b82 */ /* 0x000e700000000800 */
[----:B------:R-:W1:Y:S01]  /*4d80*/  @!P1 LDC R9, c[0x0][0xb0c] ;  /* 0x0002c300ff099b82 */ /* 0x000e620000000800 */
[----:B--2---:R2:W-:Y:S01]  /*4d90*/  SYNCS.ARRIVE.TRANS64.RED.A1T0 RZ, [R0+URZ], RZ ;  /* 0x000000ff00ff79a7 */ /* 0x0045e200081004ff */
[----:B---3--:R-:W-:Y:S04]  /*4da0*/  LOP3.LUT P4, RZ, R18, 0x1, RZ, 0xc0, !PT ;  /* 0x0000000112ff7812 */ /* 0x008fe8000788c0ff */
[----:B------:R-:W-:Y:S09]  /*4db0*/  P2R R106, PR, RZ, 0x10 ;  /* 0x00000010ff6a7803 */ /* 0x000ff20000000000 */
[----:B------:R-:W-:Y:S02]  /*4dc0*/  @P4 MOV R45, R16 ;  /* 0x00000010002d4202 */ /* 0x000fe40000000f00 */
[----:B------:R-:W-:Y:S01]  /*4dd0*/  @P4 LOP3.LUT R43, R17, 0xffff, RZ, 0xc0, !PT ;  /* 0x0000ffff112b4812 */ /* 0x000fe200078ec0ff */
[----:B--2-4-:R-:W-:Y:S06]  /*4de0*/  @!P0 BRA `(.L_x_83) ;  /* 0x0000000000a48947 */ /* 0x014fec0003800000 */
[----:B------:R-:W-:Y:S01]  /*4df0*/  IMAD.HI.U32 R23, R94, R39, RZ ;  /* 0x000000275e177227 */ /* 0x000fe200078e00ff */
[----:B------:R-:W-:Y:S02]  /*4e00*/  ISETP.NE.AND P0, PT, R38, 0x1, PT ;  /* 0x000000012600780c */ /* 0x000fe40003f05270 */
[----:B------:R-:W-:Y:S01]  /*4e10*/  ISETP.NE.AND P2, PT, R40, 0x1, PT ;  /* 0x000000012800780c */ /* 0x000fe20003f45270 */
[----:B------:R-:W-:Y:S01]  /*4e20*/  IMAD.HI.U32 R22, R93, R88, RZ ;  /* 0x000000585d167227 */ /* 0x000fe200078e00ff */
[----:B------:R-:W-:Y:S02]  /*4e30*/  SHF.R.U32.HI R23, RZ, R92, R23 ;  /* 0x0000005cff177219 */ /* 0x000fe40000011617 */
[----:B------:R-:W-:Y:S01]  /*4e40*/  ISETP.NE.AND P3, PT, R42, 0x1, PT ;  /* 0x000000012a00780c */ /* 0x000fe20003f65270 */
[----:B------:R-:W-:Y:S01]  /*4e50*/  IMAD.HI.U32 R26, R45, R88, RZ ;  /* 0x000000582d1a7227 */ /* 0x000fe200078e00ff */
[----:B------:R-:W-:Y:S02]  /*4e60*/  SHF.R.U32.HI R22, RZ, R89, R22 ;  /* 0x00000059ff167219 */ /* 0x000fe40000011616 */
[----:B------:R-:W-:Y:S01]  /*4e70*/  SEL R3, R94, R23, !P0 ;  /* 0x000000175e037207 */ /* 0x000fe20004000000 */
[----:B------:R-:W-:Y:S01]  /*4e80*/  IMAD.HI.U32 R23, R43, R39, RZ ;  /* 0x000000272b177227 */ /* 0x000fe200078e00ff */
[----:B------:R-:W-:Y:S02]  /*4e90*/  SEL R7, R93, R22, !P3 ;  /* 0x000000165d077207 */ /* 0x000fe40005800000 */
[----:B------:R-:W-:Y:S01]  /*4ea0*/  SHF.R.U32.HI R26, RZ, R89, R26 ;  /* 0x00000059ff1a7219 */ /* 0x000fe2000001161a */
[-C--:B------:R-:W-:Y:S04]  /*4eb0*/  IMAD.HI.U32 R22, R3, R36.reuse, RZ ;  /* 0x0000002403167227 */ /* 0x080fe800078e00ff */
[----:B------:R-:W-:Y:S01]  /*4ec0*/  IMAD.HI.U32 R24, R7, R36, RZ ;  /* 0x0000002407187227 */ /* 0x000fe200078e00ff */
[-C--:B------:R-:W-:Y:S02]  /*4ed0*/  @P2 SHF.R.U32.HI R3, RZ, R37.reuse, R22 ;  /* 0x00000025ff032219 */ /* 0x080fe40000011616 */
[----:B------:R-:W-:Y:S02]  /*4ee0*/  SHF.R.U32.HI R22, RZ, R92, R23 ;  /* 0x0000005cff167219 */ /* 0x000fe40000011617 */
[----:B------:R-:W-:Y:S01]  /*4ef0*/  @P2 SHF.R.U32.HI R7, RZ, R37, R24 ;  /* 0x00000025ff072219 */ /* 0x000fe20000011618 */
[C---:B------:R-:W-:Y:S01]  /*4f00*/  IMAD R2, R40.reuse, R3, RZ ;  /* 0x0000000328027224 */ /* 0x040fe200078e02ff */
[----:B------:R-:W-:Y:S02]  /*4f10*/  SEL R5, R43, R22, !P0 ;  /* 0x000000162b057207 */ /* 0x000fe40004000000 */
[----:B------:R-:W-:Y:S01]  /*4f20*/  SEL R3, R45, R26, !P3 ;  /* 0x0000001a2d037207 */ /* 0x000fe20005800000 */
[----:B------:R-:W-:Y:S01]  /*4f30*/  IMAD R4, R40, R7, RZ ;  /* 0x0000000728047224 */ /* 0x000fe200078e02ff */
[C---:B------:R-:W-:Y:S01]  /*4f40*/  ISETP.GE.AND P0, PT, R5.reuse, R2, PT ;  /* 0x000000020500720c */ /* 0x040fe20003f06270 */
[----:B------:R-:W-:Y:S03]  /*4f50*/  IMAD.HI.U32 R6, R5, R36, RZ ;  /* 0x0000002405067227 */ /* 0x000fe600078e00ff */
[----:B------:R-:W-:Y:S01]  /*4f60*/  ISETP.GE.OR P0, PT, R3, R4, P0 ;  /* 0x000000040300720c */ /* 0x000fe20000706670 */
[----:B------:R-:W-:Y:S01]  /*4f70*/  IMAD.MOV R4, RZ, RZ, -R3 ;  /* 0x000000ffff047224 */ /* 0x000fe200078e0a03 */
[-C--:B------:R-:W-:Y:S03]  /*4f80*/  SHF.R.U32.HI R6, RZ, R37.reuse, R6 ;  /* 0x00000025ff067219 */ /* 0x080fe60000011606 */
[----:B------:R-:W-:Y:S01]  /*4f90*/  IMAD R45, R42, R4, R45 ;  /* 0x000000042a2d7224 */ /* 0x000fe200078e022d */
[----:B------:R-:W-:Y:S05]  /*4fa0*/  SEL R15, R5, R6, !P2 ;  /* 0x00000006050f7207 */ /* 0x000fea0005000000 */
[----:B------:R-:W-:Y:S02]  /*4fb0*/  IMAD.MOV R6, RZ, RZ, -R15 ;  /* 0x000000ffff067224 */ /* 0x000fe400078e0a0f */
[C---:B------:R-:W-:Y:S04]  /*4fc0*/  @!P0 IMAD.HI.U32 R2, R3.reuse, R36, RZ ;  /* 0x0000002403028227 */ /* 0x040fe800078e00ff */
[----:B------:R-:W-:Y:S01]  /*4fd0*/  IMAD R6, R40, R6, R5 ;  /* 0x0000000628067224 */ /* 0x000fe200078e0205 */
[----:B------:R-:W-:Y:S04]  /*4fe0*/  @!P0 SHF.R.U32.HI R2, RZ, R37, R2 ;  /* 0x00000025ff028219 */ /* 0x000fe80000011602 */
[----:B------:R-:W-:Y:S02]  /*4ff0*/  @!P0 SEL R0, R3, R2, !P2 ;  /* 0x0000000203008207 */ /* 0x000fe40005000000 */
[----:B------:R-:W-:Y:S02]  /*5000*/  IADD3 R2, PT, PT, -R5, RZ, RZ ;  /* 0x000000ff05027210 */ /* 0x000fe40007ffe1ff */
[----:B------:R-:W-:Y:S01]  /*5010*/  @!P0 IADD3 R8, PT, PT, R15, -R0, RZ ;  /* 0x800000000f088210 */ /* 0x000fe20007ffe0ff */
[----:B------:R-:W-:Y:S02]  /*5020*/  @!P0 IMAD R0, R7, R6, R0 ;  /* 0x0000000607008224 */ /* 0x000fe400078e0200 */
[----:B------:R-:W-:Y:S02]  /*5030*/  IMAD R43, R38, R2, R43 ;  /* 0x00000002262b7224 */ /* 0x000fe400078e022b */
[----:B------:R-:W-:Y:S02]  /*5040*/  @!P0 IMAD R5, R8, R40, R3 ;  /* 0x0000002808058224 */ /* 0x000fe400078e0203 */
[----:B------:R-:W-:Y:S04]  /*5050*/  @!P0 IMAD.MOV.U32 R3, RZ, RZ, R0 ;  /* 0x000000ffff038224 */ /* 0x000fe800078e0000 */
[----:B------:R-:W-:Y:S02]  /*5060*/  IMAD R45, R3, R42, R45 ;  /* 0x0000002a032d7224 */ /* 0x000fe400078e022d */
[----:B------:R-:W-:Y:S07]  /*5070*/  IMAD R43, R5, R38, R43 ;  /* 0x00000026052b7224 */ /* 0x000fee00078e022b */
.L_x_83:
[----:B-1----:R-:W-:Y:S01]  /*5080*/  @!P1 ISETP.NE.AND P0, PT, R10, 0x1, PT ;  /* 0x000000010a00980c */ /* 0x002fe20003f05270 */
[----:B------:R-:W-:Y:S01]  /*5090*/  @!P1 IMAD.HI.U32 R0, R45, R12, RZ ;  /* 0x0000000c2d009227 */ /* 0x000fe200078e00ff */
[----:B------:R-:W-:Y:S01]  /*50a0*/  @!P1 ISETP.NE.AND P2, PT, R9, 0x1, PT ;  /* 0x000000010900980c */ /* 0x000fe20003f45270 */
[----:B------:R-:W-:Y:S01]  /*50b0*/  ULOP3.LUT UP0, URZ, UR48, 0x1b0, URZ, 0xc0, !UPT ;  /* 0x000001b030ff7892 */ /* 0x000fe2000f80c0ff */
[----:B------:R-:W-:Y:S01]  /*50c0*/  R2UR UR42, R21 ;  /* 0x00000000152a72ca */ /* 0x000fe200000e0000 */
[----:B------:R-:W-:Y:S01]  /*50d0*/  @!P1 IMAD.HI.U32 R3, R43, R11, RZ ;  /* 0x0000000b2b039227 */ /* 0x000fe200078e00ff */
[----:B------:R-:W-:Y:S02]  /*50e0*/  @!P1 SHF.R.U32.HI R0, RZ, R13, R0 ;  /* 0x0000000dff009219 */ /* 0x000fe40000011600 */
[----:B------:R-:W-:Y:S01]  /*50f0*/  R2UR UR41, R20 ;  /* 0x00000000142972ca */ /* 0x000fe200000e0000 */
[----:B------:R-:W-:Y:S01]  /*5100*/  VIADD R107, R107, 0x1 ;  /* 0x000000016b6b7836 */ /* 0x000fe20000000000 */
[----:B------:R-:W-:Y:S02]  /*5110*/  @!P1 SHF.R.U32.HI R2, RZ, R14, R3 ;  /* 0x0000000eff029219 */ /* 0x000fe40000011603 */
[----:B------:R-:W-:Y:S02]  /*5120*/  @!P1 SEL R3, R45, R0, !P2 ;  /* 0x000000002d039207 */ /* 0x000fe40005000000 */
[----:B------:R-:W-:Y:S02]  /*5130*/  @!P1 SEL R2, R43, R2, !P0 ;  /* 0x000000022b029207 */ /* 0x000fe40004000000 */
[----:B------:R-:W-:Y:S01]  /*5140*/  @P4 SHF.R.U32.HI R98, RZ, 0x10, R17 ;  /* 0x00000010ff624819 */ /* 0x000fe20000011611 */
[----:B------:R-:W-:Y:S02]  /*5150*/  USHF.L.U32 UR42, UR42, 0x6, URZ ;  /* 0x000000062a2a7899 */ /* 0x000fe400080006ff */
[----:B------:R-:W-:Y:S02]  /*5160*/  @!P1 IMAD.IADD R0, R2, 0x1, -R3 ;  /* 0x0000000102009824 */ /* 0x000fe400078e0a03 */
[----:B------:R-:W-:Y:S01]  /*5170*/  @!P1 IMAD.IADD R2, R3, 0x1, -R2 ;  /* 0x0000000103029824 */ /* 0x000fe200078e0a02 */
[----:B------:R-:W-:Y:S01]  /*5180*/  USHF.L.U32 UR41, UR41, 0x8, URZ ;  /* 0x0000000829297899 */ /* 0x000fe200080006ff */
[----:B------:R-:W-:Y:S02]  /*5190*/  @!P1 IMAD R45, R0, R9, R45 ;  /* 0x00000009002d9224 */ /* 0x000fe400078e022d */
[----:B------:R-:W-:Y:S01]  /*51a0*/  @!P1 IMAD R43, R2, R10, R43 ;  /* 0x0000000a022b9224 */ /* 0x000fe200078e022b */
[----:B------:R-:W-:Y:S08]  /*51b0*/  BRA.U !UP0, `(.L_x_84) ;  /* 0x0000000108407547 */ /* 0x000ff0000b800000 */
[----:B------:R-:W1:Y:S01]  /*51c0*/  LDCU.64 UR8, c[0x4][0x88] ;  /* 0x01001100ff0877ac */ /* 0x000e620008000a00 */
[----:B------:R-:W-:Y:S01]  /*51d0*/  MOV R3, 0x0 ;  /* 0x0000000000037802 */ /* 0x000fe20000000f00 */
[----:B------:R-:W-:Y:S02]  /*51e0*/  HFMA2 R12, -RZ, RZ, 0, 5.9604644775390625e-08 ;  /* 0x00000001ff0c7431 */ /* 0x000fe400000001ff */
[----:B------:R-:W-:Y:S02]  /*51f0*/  IMAD.MOV.U32 R8, RZ, RZ, 0x70 ;  /* 0x00000070ff087424 */ /* 0x000fe400078e00ff */
[----:B------:R-:W-:Y:S01]  /*5200*/  IMAD.MOV.U32 R13, RZ, RZ, RZ ;  /* 0x000000ffff0d7224 */ /* 0x000fe200078e00ff */
[----:B------:R-:W2:Y:S01]  /*5210*/  LDCU.64 UR6, c[0x4][0x90] ;  /* 0x01001200ff0677ac */ /* 0x000ea20008000a00 */
[----:B------:R-:W3:Y:S01]  /*5220*/  LDC.64 R2, c[0x4][R3] ;  /* 0x0100000003027b82 */ /* 0x000ee20000000a00 */
[----:B------:R-:W4:Y:S01]  /*5230*/  LDCU.64 UR4, c[0x4][0x8] ;  /* 0x01000100ff0477ac */ /* 0x000f220008000a00 */
[----:B-1----:R-:W-:Y:S01]  /*5240*/  MOV R5, UR9 ;  /* 0x0000000900057c02 */ /* 0x002fe20008000f00 */
[----:B------:R-:W-:Y:S01]  /*5250*/  IMAD.U32 R4, RZ, RZ, UR8 ;  /* 0x00000008ff047e24 */ /* 0x000fe2000f8e00ff */
[----:B--2---:R-:W-:Y:S01]  /*5260*/  MOV R7, UR7 ;  /* 0x0000000700077c02 */ /* 0x004fe20008000f00 */
[----:B------:R-:W-:Y:S01]  /*5270*/  IMAD.U32 R6, RZ, RZ, UR6 ;  /* 0x00000006ff067e24 */ /* 0x000fe2000f8e00ff */
[----:B----4-:R-:W-:Y:S01]  /*5280*/  MOV R11, UR5 ;  /* 0x00000005000b7c02 */ /* 0x010fe20008000f00 */
[----:B------:R-:W-:Y:S02]  /*5290*/  IMAD.U32 R10, RZ, RZ, UR4 ;  /* 0x00000004ff0a7e24 */ /* 0x000fe4000f8e00ff */
[----:B------:R-:W-:Y:S07]  /*52a0*/  LEPC R20, `(.L_x_84) ;  /* 0x000000001014794e */ /* 0x000fee0000000000 */
[----:B---3-5:R-:W-:Y:S05]  /*52b0*/  CALL.ABS.NOINC R2 ;  /* 0x0000000002007343 */ /* 0x028fea0003c00000 */
.L_x_84:
[----:B------:R-:W-:Y:S01]  /*52c0*/  LOP3.LUT P0, RZ, R104, 0x1b0, RZ, 0xc0, !PT ;  /* 0x000001b068ff7812 */ /* 0x000fe2000780c0ff */
[----:B------:R-:W-:Y:S11]  /*52d0*/  BSSY.RECONVERGENT B6, `(.L_x_85) ;  /* 0x0000013000067945 */ /* 0x000ff60003800200 */
[----:B------:R-:W-:Y:S01]  /*52e0*/  @!UPT UIADD3 URZ, UPT, UPT, URZ, URZ, URZ ;  /* 0x000000fffffff290 */ /* 0x000fe2000fffe0ff */
[----:B------:R-:W-:Y:S05]  /*52f0*/  @!P0 BRA `(.L_x_86) ;  /* 0x0000000000408947 */ /* 0x000fea0003800000 */
        /* <DEDUP_REMOVED lines=16> */
.L_x_86:
[----:B------:R-:W-:Y:S05]  /*5400*/  BSYNC.RECONVERGENT B6 ;  /* 0x0000000000067941 */ /* 0x000fea0003800200 */
.L_x_85:
[----:B------:R-:W-:Y:S01]  /*5410*/  ISETP.NE.U32.AND P4, PT, R86, RZ, PT ;  /* 0x000000ff5600720c */ /* 0x000fe20003f85070 */
[----:B------:R-:W-:Y:S01]  /*5420*/  UISETP.NE.AND UP2, UPT, UR50, URZ, UPT ;  /* 0x000000ff3200728c */ /* 0x000fe2000bf45270 */
[----:B------:R-:W-:Y:S01]  /*5430*/  ISETP.NE.U32.AND P2, PT, RZ, UR38, PT ;  /* 0x00000026ff007c0c */ /* 0x000fe2000bf45070 */
[----:B------:R-:W-:Y:S01]  /*5440*/  UISETP.NE.U32.AND UP1, UPT, UR44, URZ, UPT ;  /* 0x000000ff2c00728c */ /* 0x000fe2000bf25070 */
[----:B------:R-:W-:Y:S01]  /*5450*/  ISETP.NE.AND.EX P4, PT, R87, RZ, PT, P4 ;  /* 0x000000ff5700720c */ /* 0x000fe20003f85340 */
[----:B------:R-:W-:Y:S01]  /*5460*/  UPLOP3.LUT UP0, UPT, UPT, UPT, UPT, 0x40, 0x4 ;  /* 0x000000000004789c */ /* 0x000fe20003f0e870 */
[----:B------:R-:W-:Y:S01]  /*5470*/  ISETP.NE.AND.EX P2, PT, RZ, UR39, PT, P2 ;  /* 0x00000027ff007c0c */ /* 0x000fe2000bf45320 */
[----:B------:R-:W-:Y:S01]  /*5480*/  UISETP.NE.AND.EX UP1, UPT, UR45, URZ, UPT, UP1 ;  /* 0x000000ff2d00728c */ /* 0x000fe2000bf25310 */
[----:B------:R-:W-:Y:S04]  /*5490*/  PLOP3.LUT P1, PT, PT, PT, UP2, 0x80, 0x8 ;  /* 0x000000000008781c */ /* 0x000fe80003f2f028 */
[----:B------:R-:W-:Y:S06]  /*54a0*/  @UP2 UPLOP3.LUT UP0, UPT, UPT, UPT, UP1, 0x80, 0x8 ;  /* 0x000000000008289c */ /* 0x000fec0003f0f010 */
[----:B------:R-:W-:Y:S01]  /*54b0*/  PLOP3.LUT P0, PT, PT, PT, UP0, 0x80, 0x8 ;  /* 0x000000000008781c */ /* 0x000fe20003f0f008 */
[----:B------:R-:W-:Y:S01]  /*54c0*/  @!UPT UIADD3 URZ, UPT, UPT, URZ, URZ, URZ ;  /* 0x000000fffffff290 */ /* 0x000fe2000fffe0ff */
[----:B------:R-:W-:Y:S11]  /*54d0*/  BRA.U !UP1, `(.L_x_87) ;  /* 0x0000000109387547 */ /* 0x000ff6000b800000 */
[----:B------:R-:W-:Y:S01]  /*54e0*/  UISETP.NE.U32.AND UP0, UPT, UR38, URZ, UPT ;  /* 0x000000ff2600728c */ /* 0x000fe2000bf05070 */
[----:B------:R-:W-:Y:S02]  /*54f0*/  HFMA2 R0, -RZ, RZ, 0, 5.9604644775390625e-08 ;  /* 0x00000001ff007431 */ /* 0x000fe400000001ff */
[----:B------:R-:W-:Y:S01]  /*5500*/  IMAD.MOV.U32 R91, RZ, RZ, 0x1 ;  /* 0x00000001ff5b7424 */ /* 0x000fe200078e00ff */
[----:B------:R-:W-:Y:S06]  /*5510*/  UISETP.NE.AND.EX UP0, UPT, UR39, URZ, UPT, UP0 ;  /* 0x000000ff2700728c */ /* 0x000fec000bf05300 */
[----:B------:R-:W-:Y:S05]  /*5520*/  PLOP3.LUT P3, PT, PT, PT, UP0, 0x80, 0x8 ;  /* 0x000000000008781c */ /* 0x000fea0003f6f008 */
[----:B------:R-:W1:Y:S01]  /*5530*/  @UP0 LDCU.64 UR6, c[0x0][0x888] ;  /* 0x00011100ff0607ac */ /* 0x000e620008000a00 */
[----:B------:R-:W-:Y:S07]  /*5540*/  @UP0 UIMAD UR4, UR36, UR44, URZ ;  /* 0x0000002c240402a4 */ /* 0x000fee000f8e02ff */
[----:B------:R-:W-:Y:S01]  /*5550*/  @!P3 PRMT R91, R0, 0x7610, R91 ;  /* 0x00007610005bb816 */ /* 0x000fe2000000005b */
[----:B-1----:R-:W-:Y:S03]  /*5560*/  @UP0 UIMAD.WIDE UR6, UR4, 0x4, UR6 ;  /* 0x00000004040608a5 */ /* 0x002fe6000f8e0206 */
[----:B------:R-:W1:Y:S03]  /*5570*/  @!UP0 LDCU UR4, c[0x0][0x880] ;  /* 0x00011000ff0487ac */ /* 0x000e660008000800 */
[----:B------:R-:W-:Y:S01]  /*5580*/  IMAD.U32 R2, RZ, RZ, UR6 ;  /* 0x00000006ff027e24 */ /* 0x000fe2000f8e00ff */
[----:B------:R-:W-:Y:S05]  /*5590*/  MOV R3, UR7 ;  /* 0x0000000700037c02 */ /* 0x000fea0008000f00 */
[----:B-----5:R2:W5:Y:S02]  /*55a0*/  @P3 LDG.E R50, desc[UR46][R2.64] ;  /* 0x0000002e02323981 */ /* 0x020564000c1e1900 */
[----:B-12---:R-:W-:Y:S02]  /*55b0*/  @!P3 IMAD.U32 R50, RZ, RZ, UR4 ;  /* 0x00000004ff32be24 */ /* 0x006fe4000f8e00ff */
.L_x_87:
[----:B------:R-:W-:Y:S05]  /*55c0*/  @!P4 BRA `(.L_x_88) ;  /* 0x000000000020c947 */ /* 0x000fea0003800000 */
[----:B------:R-:W-:Y:S04]  /*55d0*/  ISETP.NE.U32.AND P3, PT, R84, RZ, PT ;  /* 0x000000ff5400720c */ /* 0x000fe80003f65070 */
[----:B------:R-:W-:Y:S11]  /*55e0*/  ISETP.NE.AND.EX P3, PT, R85, RZ, PT, P3 ;  /* 0x000000ff5500720c */ /* 0x000ff60003f65330 */
[----:B------:R-:W-:Y:S02]  /*55f0*/  @!UPT UIADD3 URZ, UPT, UPT, URZ, URZ, URZ ;  /* 0x000000fffffff290 */ /* 0x000fe4000fffe0ff */
[----:B------:R-:W1:Y:S01]  /*5600*/  @P3 LDC.64 R2, c[0x0][0x8a8] ;  /* 0x00022a00ff023b82 */ /* 0x000e620000000a00 */
[----:B------:R-:W-:Y:S04]  /*5610*/  @P3 IMAD R0, R86, UR36, RZ ;  /* 0x0000002456003c24 */ /* 0x000fe8000f8e02ff */
[----:B-1----:R-:W-:Y:S05]  /*5620*/  @P3 IMAD.WIDE R2, R0, 0x4, R2 ;  /* 0x0000000400023825 */ /* 0x002fea00078e0202 */
[----:B-----5:R1:W5:Y:S02]  /*5630*/  @P3 LDG.E R47, desc[UR46][R2.64] ;  /* 0x0000002e022f3981 */ /* 0x020364000c1e1900 */
[----:B-1----:R-:W2:Y:S02]  /*5640*/  @!P3 LDC R47, c[0x0][0x8a0] ;  /* 0x00022800ff2fbb82 */ /* 0x002ea40000000800 */
.L_x_88:
[----:B-----5:R-:W-:Y:S01]  /*5650*/  ISETP.NE.AND P4, PT, R50, RZ, PT ;  /* 0x000000ff3200720c */ /* 0x020fe20003f85270 */
[----:B------:R-:W-:Y:S01]  /*5660*/  BSSY B1, `(.L_x_89) ;  /* 0x0000042000017945 */ /* 0x000fe20003800000 */
[----:B------:R-:W-:Y:S01]  /*5670*/  SEL R9, RZ, 0xffffffff, P2 ;  /* 0xffffffffff097807 */ /* 0x000fe20001000000 */
[----:B------:R-:W-:Y:S01]  /*5680*/  IMAD.MOV.U32 R64, RZ, RZ, 0x1 ;  /* 0x00000001ff407424 */ /* 0x000fe200078e00ff */
[----:B------:R-:W-:Y:S02]  /*5690*/  LOP3.LUT P3, RZ, R91, 0xff, RZ, 0xc0, !PT ;  /* 0x000000ff5bff7812 */ /* 0x000fe4000786c0ff */
[----:B------:R-:W-:Y:S02]  /*56a0*/  CS2R R62, SRZ ;  /* 0x00000000003e7805 */ /* 0x000fe4000001ff00 */
[----:B------:R-:W-:Y:S02]  /*56b0*/  @P1 SEL R2, RZ, 0xffffffff, P4 ;  /* 0xffffffffff021807 */ /* 0x000fe40002000000 */
[----:B------:R-:W-:Y:S02]  /*56c0*/  CS2R R60, SRZ ;  /* 0x00000000003c7805 */ /* 0x000fe4000001ff00 */
[----:B------:R-:W-:Y:S02]  /*56d0*/  LEA R0, R100, UR49, 0x3 ;  /* 0x0000003164007c11 */ /* 0x000fe4000f8e18ff */
[----:B------:R-:W-:Y:S02]  /*56e0*/  CS2R R58, SRZ ;  /* 0x00000000003a7805 */ /* 0x000fe4000001ff00 */
[----:B------:R-:W-:Y:S02]  /*56f0*/  @P0 SEL R2, R9, R2, !P3 ;  /* 0x0000000209020207 */ /* 0x000fe40005800000 */
[----:B------:R-:W-:Y:S02]  /*5700*/  CS2R R56, SRZ ;  /* 0x0000000000387805 */ /* 0x000fe4000001ff00 */
[----:B------:R-:W-:Y:S02]  /*5710*/  LEA R108, R44, UR49, 0x3 ;  /* 0x000000312c6c7c11 */ /* 0x000fe4000f8e18ff */
[----:B------:R-:W-:Y:S02]  /*5720*/  @P1 LOP3.LUT R2, R2, 0x1, RZ, 0xc0, !PT ;  /* 0x0000000102021812 */ /* 0x000fe400078ec0ff */
[----:B------:R-:W-:Y:S02]  /*5730*/  SHF.L.U32 R7, R102, 0x1f, RZ ;  /* 0x0000001f66077819 */ /* 0x000fe400000006ff */
[----:B------:R-:W-:Y:S02]  /*5740*/  ISETP.NE.U32.OR P6, PT, R2, 0x1, !P1 ;  /* 0x000000010200780c */ /* 0x000fe40004fc5470 */
[----:B------:R-:W-:Y:S02]  /*5750*/  PLOP3.LUT P2, PT, PT, PT, UP1, 0x80, 0x8 ;  /* 0x000000000008781c */ /* 0x000fe40003f4f018 */
[C---:B------:R-:W-:Y:S02]  /*5760*/  LEA.HI R5, R44.reuse, R44, RZ, 0x1 ;  /* 0x0000002c2c057211 */ /* 0x040fe400078f08ff */
[----:B------:R-:W-:Y:S02]  /*5770*/  SEL R2, RZ, 0xffffffff, P4 ;  /* 0xffffffffff027807 */ /* 0x000fe40002000000 */
[----:B------:R-:W-:Y:S01]  /*5780*/  P2R R72, PR, RZ, 0x40 ;  /* 0x00000040ff487803 */ /* 0x000fe20000000000 */
[C---:B------:R-:W-:Y:S01]  /*5790*/  IMAD.SHL.U32 R3, R5.reuse, 0x80, RZ ;  /* 0x0000008005037824 */ /* 0x040fe200078e00ff */
[----:B------:R-:W-:Y:S03]  /*57a0*/  LOP3.LUT R5, R5, 0xffe, RZ, 0xc0, !PT ;  /* 0x00000ffe05057812 */ /* 0x000fe600078ec0ff */
[----:B------:R-:W-:Y:S02]  /*57b0*/  @P6 SHF.L.U32 R11, R99, 0x1f, RZ ;  /* 0x0000001f630b6819 */ /* 0x000fe400000006ff */
[----:B------:R-:W-:Y:S01]  /*57c0*/  @P2 SEL R2, R9, R2, !P3 ;  /* 0x0000000209022207 */ /* 0x000fe20005800000 */
[----:B------:R-:W-:Y:S01]  /*57d0*/  IMAD.IADD R48, R44, 0x1, -R5 ;  /* 0x000000012c307824 */ /* 0x000fe200078e0a05 */
[----:B------:R-:W1:Y:S01]  /*57e0*/  @P6 SYNCS.PHASECHK.TRANS64.TRYWAIT P1, [R0+URZ+0x30], R11 ;  /* 0x0000300b000065a7 */ /* 0x000e6200080211ff */
[----:B------:R-:W-:Y:S02]  /*57f0*/  LOP3.LUT R3, R3, 0xffffff00, RZ, 0xc0, !PT ;  /* 0xffffff0003037812 */ /* 0x000fe400078ec0ff */
[----:B------:R-:W-:Y:S03]  /*5800*/  LOP3.LUT R2, R2, 0x1, RZ, 0xc0, !PT ;  /* 0x0000000102027812 */ /* 0x000fe600078ec0ff */
[----:B------:R-:W-:Y:S01]  /*5810*/  IMAD.IADD R3, R46, 0x1, R3 ;  /* 0x000000012e037824 */ /* 0x000fe200078e0203 */
[----:B------:R-:W-:Y:S03]  /*5820*/  ISETP.NE.U32.AND P5, PT, R2, 0x1, PT ;  /* 0x000000010200780c */ /* 0x000fe60003fa5070 */
[----:B------:R-:W-:Y:S01]  /*5830*/  IMAD R48, R48, 0x100000, R3 ;  /* 0x0010000030307824 */ /* 0x000fe200078e0203 */
[----:B------:R-:W-:Y:S01]  /*5840*/  P2R R65, PR, RZ, 0x20 ;  /* 0x00000020ff417803 */ /* 0x000fe20000000000 */
[----:B------:R3:W4:Y:S01]  /*5850*/  SYNCS.PHASECHK.TRANS64.TRYWAIT P0, [R108+URZ+0xa0], R7 ;  /* 0x0000a0076c0075a7 */ /* 0x00072200080011ff */
[----:B-1----:R-:W-:Y:S01]  /*5860*/  @P6 SEL R64, RZ, 0x1, !P1 ;  /* 0x00000001ff406807 */ /* 0x002fe20004800000 */
[----:B---3--:R-:W-:Y:S06]  /*5870*/  @!P6 BRA `(.L_x_90) ;  /* 0x000000000080e947 */ /* 0x008fec0003800000 */
[----:B------:R-:W-:Y:S01]  /*5880*/  @P5 IMAD R4, R100, 0x1000, R95 ;  /* 0x0000100064045824 */ /* 0x000fe200078e025f */
[----:B------:R-:W-:Y:S01]  /*5890*/  ISETP.NE.AND P1, PT, R64, RZ, PT ;  /* 0x000000ff4000720c */ /* 0x000fe20003f25270 */
[----:B------:R-:W-:Y:S01]  /*58a0*/  BSSY B0, `(.L_x_91) ;  /* 0x000000b000007945 */ /* 0x000fe20003800000 */
[----:B------:R-:W-:Y:S01]  /*58b0*/  CS2R R58, SRZ ;  /* 0x00000000003a7805 */ /* 0x000fe2000001ff00 */
[----:B------:R-:W-:Y:S01]  /*58c0*/  @P5 VIADD R2, R4, UR49 ;  /* 0x0000003104025c36 */ /* 0x000fe20008000000 */
[----:B------:R-:W-:Y:S02]  /*58d0*/  CS2R R56, SRZ ;  /* 0x0000000000387805 */ /* 0x000fe4000001ff00 */
[----:B------:R-:W-:Y:S02]  /*58e0*/  CS2R R62, SRZ ;  /* 0x00000000003e7805 */ /* 0x000fe4000001ff00 */
[----:B------:R-:W-:Y:S01]  /*58f0*/  CS2R R60, SRZ ;  /* 0x00000000003c7805 */ /* 0x000fe2000001ff00 */
[----:B------:R-:W-:Y:S04]  /*5900*/  @P5 IMAD R2, R103, -0x10, R2 ;  /* 0xfffffff067025824 */ /* 0x000fe800078e0202 */
[----:B------:R-:W-:Y:S05]  /*5910*/  @P1 BRA `(.L_x_92) ;  /* 0x00000000000c1947 */ /* 0x000fea0003800000 */
[----:B------:R-:W-:Y:S04]  /*5920*/  SHF.L.U32 R3, R99, 0x1f, RZ ;  /* 0x0000001f63037819 */ /* 0x000fe800000006ff */
[----:B------:R-:W1:Y:S02]  /*5930*/  SYNCS.PHASECHK.TRANS64.TRYWAIT P1, [R0+URZ+0x30], R3 ;  /* 0x00003003000075a7 */ /* 0x000e6400080211ff */
[----:B-1----:R-:W-:Y:S05]  /*5940*/  @!P1 BRA `(.L_x_93) ;  /* 0x0000004000089947 */ /* 0x002fea0003800000 */
.L_x_92:
[----:B------:R-:W-:Y:S05]  /*5950*/  BSYNC B0 ;  /* 0x0000000000007941 */ /* 0x000fea0003800000 */
.L_x_91:
[----:B------:R-:W-:Y:S01]  /*5960*/  ISETP.NE.AND P1, PT, R65, RZ, PT ;  /* 0x000000ff4100720c */ /* 0x000fe20003f25270 */
[----:B-1----:R-:W-:Y:S02]  /*5970*/  VIADD R3, R0, 0x50 ;  /* 0x0000005000037836 */ /* 0x002fe40000000000 */
[----:B------:R-:W-:Y:S02]  /*5980*/  IMAD.U32 R0, RZ, RZ, UR37 ;  /* 0x00000025ff007e24 */ /* 0x000fe4000f8e00ff */
[----:B------:R-:W-:Y:S03]  /*5990*/  VIADD R100, R100, 0x1 ;  /* 0x0000000164647836 */ /* 0x000fe60000000000 */
[----:B------:R-:W-:Y:S05]  /*59a0*/  PRMT R0, R0, 0x654, R3 ;  /* 0x0000065400007816 */ /* 0x000fea0000000003 */
[----:B------:R1:W3:Y:S04]  /*59b0*/  @P1 LDS.128 R56, [R4+UR49+0x200] ;  /* 0x0002003104381984 */ /* 0x0002e80008000c00 */
[----:B------:R1:W1:Y:S01]  /*59c0*/  @P1 LDS.128 R60, [R2+0x210] ;  /* 0x00021000023c1984 */ /* 0x0002620000000c00 */
[C---:B------:R-:W-:Y:S01]  /*59d0*/  ISETP.NE.AND P1, PT, R100.reuse, 0x4, PT ;  /* 0x000000046400780c */ /* 0x040fe20003f25270 */
[----:B------:R-:W-:Y:S01]  /*59e0*/  @!PT LDS RZ, [RZ] ;  /* 0x00000000fffff984 */ /* 0x000fe20000000800 */
[----:B------:R-:W-:Y:S01]  /*59f0*/  @!PT LDS RZ, [RZ] ;  /* 0x00000000fffff984 */ /* 0x000fe20000000800 */
[----:B------:R-:W-:Y:S01]  /*5a00*/  @!PT LDS RZ, [RZ] ;  /* 0x00000000fffff984 */ /* 0x000fe20000000800 */
[----:B------:R-:W-:Y:S01]  /*5a10*/  @!PT LDS RZ, [RZ] ;  /* 0x00000000fffff984 */ /* 0x000fe20000000800 */
[----:B------:R5:W-:Y:S06]  /*5a20*/  MEMBAR.ALL.CTA ;  /* 0x0000000000007992 */ /* 0x000bec0000008000 */
[----:B-----5:R-:W5:Y:S01]  /*5a30*/  FENCE.VIEW.ASYNC.S ;  /* 0x00000000000073c6 */ /* 0x020f620000000000 */
[----:B------:R-:W-:Y:S01]  /*5a40*/  SEL R100, R100, RZ, P1 ;  /* 0x000000ff64647207 */ /* 0x000fe20000800000 */
[----:B-----5:R5:W-:Y:S02]  /*5a50*/  SYNCS.ARRIVE.TRANS64.RED.A1T0 RZ, [R0+URZ], RZ ;  /* 0x000000ff00ff79a7 */ /* 0x020be400081004ff */
[----:B-----5:R-:W-:Y:S04]  /*5a60*/  SEL R0, RZ, 0x1, P1 ;  /* 0x00000001ff007807 */ /* 0x020fe80000800000 */
[----:B---3--:R-:W-:Y:S02]  /*5a70*/  LOP3.LUT R99, R99, R0, RZ, 0x3c, !PT ;  /* 0x0000000063637212 */ /* 0x008fe400078e3cff */
.L_x_90:
[----:B------:R-:W-:Y:S05]  /*5a80*/  BSYNC B1 ;  /* 0x0000000000017941 */ /* 0x000fea0003800000 */
.L_x_89:
[----:B------:R-:W-:Y:S04]  /*5a90*/  SHF.R.U32.HI R3, RZ, 0x15, R48 ;  /* 0x00000015ff037819 */ /* 0x000fe80000011630 */
[----:B------:R-:W-:Y:S01]  /*5aa0*/  LOP3.LUT P1, RZ, R3, 0x3, R96, 0x48, !PT ;  /* 0x0000000303ff7812 */ /* 0x000fe20007824860 */
[----:B------:R-:W-:Y:S01]  /*5ab0*/  @!UPT UIADD3 URZ, UPT, UPT, URZ, URZ, URZ ;  /* 0x000000fffffff290 */ /* 0x000fe2000fffe0ff */
[----:B----4-:R-:W-:Y:S11]  /*5ac0*/  @P0 BRA `(.L_x_94) ;  /* 0x0000000000080947 */ /* 0x010ff60003800000 */
[----:B------:R-:W3:Y:S02]  /*5ad0*/  SYNCS.PHASECHK.TRANS64.TRYWAIT P0, [R108+URZ+0xa0], R7 ;  /* 0x0000a0076c0075a7 */ /* 0x000ee400080011ff */
[----:B---3--:R-:W-:Y:S05]  /*5ae0*/  @!P0 BRA `(.L_x_95) ;  /* 0x0000003c00b48947 */ /* 0x008fea0003800000 */
.L_x_94:
[----:B------:R-:W-:Y:S05]  /*5af0*/  @!P1 BRA `(.L_x_96) ;  /* 0x0000000000409947 */ /* 0x000fea0003800000 */
[----:B------:R-:W4:Y:S01]  /*5b00*/  LDCU.64 UR8, c[0x4][0x78] ;  /* 0x01000f00ff0877ac */ /* 0x000f220008000a00 */
[----:B------:R-:W-:Y:S01]  /*5b10*/  MOV R3, 0x0 ;  /* 0x0000000000037802 */ /* 0x000fe20000000f00 */
[----:B------:R-:W-:Y:S02]  /*5b20*/  HFMA2 R12, -RZ, RZ, 0, 5.9604644775390625e-08 ;  /* 0x00000001ff0c7431 */ /* 0x000fe400000001ff */
[----:B------:R-:W-:Y:S02]  /*5b30*/  IMAD.MOV.U32 R8, RZ, RZ, 0x192 ;  /* 0x00000192ff087424 */ /* 0x000fe400078e00ff */
[----:B------:R-:W-:Y:S01]  /*5b40*/  IMAD.MOV.U32 R13, RZ, RZ, RZ ;  /* 0x000000ffff0d7224 */ /* 0x000fe200078e00ff */
[----:B------:R-:W3:Y:S01]  /*5b50*/  LDCU.64 UR6, c[0x4][0x80] ;  /* 0x01001000ff0677ac */ /* 0x000ee20008000a00 */
[----:B-1----:R-:W1:Y:S01]  /*5b60*/  LDC.64 R2, c[0x4][R3] ;  /* 0x0100000003027b82 */ /* 0x002e620000000a00 */
[----:B------:R-:W5:Y:S01]  /*5b70*/  LDCU.64 UR4, c[0x4][0x18] ;  /* 0x01000300ff0477ac */ /* 0x000f620008000a00 */
[----:B----4-:R-:W-:Y:S01]  /*5b80*/  MOV R5, UR9 ;  /* 0x0000000900057c02 */ /* 0x010fe20008000f00 */
[----:B------:R-:W-:Y:S01]  /*5b90*/  IMAD.U32 R4, RZ, RZ, UR8 ;  /* 0x00000008ff047e24 */ /* 0x000fe2000f8e00ff */
[----:B---3--:R-:W-:Y:S01]  /*5ba0*/  MOV R7, UR7 ;  /* 0x0000000700077c02 */ /* 0x008fe20008000f00 */
[----:B------:R-:W-:Y:S01]  /*5bb0*/  IMAD.U32 R6, RZ, RZ, UR6 ;  /* 0x00000006ff067e24 */ /* 0x000fe2000f8e00ff */
[----:B-----5:R-:W-:Y:S01]  /*5bc0*/  MOV R11, UR5 ;  /* 0x00000005000b7c02 */ /* 0x020fe20008000f00 */
[----:B------:R-:W-:Y:S02]  /*5bd0*/  IMAD.U32 R10, RZ, RZ, UR4 ;  /* 0x00000004ff0a7e24 */ /* 0x000fe4000f8e00ff */
[----:B------:R-:W-:Y:S07]  /*5be0*/  LEPC R20, `(.L_x_96) ;  /* 0x000000001014794e */ /* 0x000fee0000000000 */
[----:B-12---:R-:W-:Y:S05]  /*5bf0*/  CALL.ABS.NOINC R2 ;  /* 0x0000000002007343 */ /* 0x006fea0003c00000 */
.L_x_96:
[----:B------:R-:W-:Y:S05]  /*5c00*/  WARPSYNC.ALL ;  /* 0x0000000000007948 */ /* 0x000fea0003800000 */
[----:B------:R-:W-:Y:S01]  /*5c10*/  R2UR UR4, R48 ;  /* 0x00000000300472ca */ /* 0x000fe200000e0000 */
[----:B------:R-:W-:Y:S01]  /*5c20*/  BSSY.RECONVERGENT B0, `(.L_x_97) ;  /* 0x00000a1000007945 */ /* 0x000fe20003800200 */
[C---:B------:R-:W-:Y:S02]  /*5c30*/  SHF.L.U32 R51, R56.reuse, 0x10, RZ ;  /* 0x0000001038337819 */ /* 0x040fe400000006ff */
[C---:B------:R-:W-:Y:S02]  /*5c40*/  PRMT R49, R56.reuse, 0x8880, RZ ;  /* 0x0000888038317816 */ /* 0x040fe400000000ff */
[----:B------:R-:W-:Y:S02]  /*5c50*/  SHF.R.S32.HI R51, RZ, 0x18, R51 ;  /* 0x00000018ff337819 */ /* 0x000fe40000011433 */
[----:B------:R-:W-:Y:S02]  /*5c60*/  SHF.L.U32 R52, R56, 0x8, RZ ;  /* 0x0000000838347819 */ /* 0x000fe400000006ff */
[C---:B------:R-:W-:Y:S02]  /*5c70*/  PRMT R54, R58.reuse, 0x8880, RZ ;  /* 0x000088803a367816 */ /* 0x040fe400000000ff */
[----:B------:R-:W-:Y:S01]  /*5c80*/  SHF.L.U32 R53, R58, 0x8, RZ ;  /* 0x000000083a357819 */ /* 0x000fe200000006ff */
[----:B-1-3--:R-:W-:Y:S01]  /*5c90*/  LDTM.16dp32bit_t0_t15.x32 R4, tmem[UR4] ;  /* 0x00000004000479ee */ /* 0x00afe20008a80000 */
[----:B------:R-:W2:Y:S01]  /*5ca0*/  LDTM.16dp32bit_t16_t31.x32 R4, tmem[UR4+0x20] ;  /* 0x00002004000479ee */ /* 0x000ea20008aa0000 */
[----:B------:R-:W-:Y:S02]  /*5cb0*/  IADD3 R67, PT, PT, R95, UR49, RZ ;  /* 0x000000315f437c10 */ /* 0x000fe4000fffe0ff */
[----:B------:R-:W-:Y:S02]  /*5cc0*/  SHF.L.U32 R66, R97, 0x4, RZ ;  /* 0x0000000461427819 */ /* 0x000fe400000006ff */
[----:B------:R-:W-:Y:S02]  /*5cd0*/  SHF.R.S32.HI R53, RZ, 0x18, R53 ;  /* 0x00000018ff357819 */ /* 0x000fe40000011435 */
[----:B------:R-:W-:Y:S02]  /*5ce0*/  IADD3 R109, PT, PT, R67, R66, RZ ;  /* 0x00000042436d7210 */ /* 0x000fe40007ffe0ff */
[----:B------:R-:W-:Y:S02]  /*5cf0*/  ISETP.NE.AND P0, PT, R105, RZ, PT ;  /* 0x000000ff6900720c */ /* 0x000fe40003f05270 */
[----:B------:R-:W-:Y:S01]  /*5d00*/  ISETP.NE.AND P6, PT, R72, RZ, PT ;  /* 0x000000ff4800720c */ /* 0x000fe20003fc5270 */
[----:B--2---:R-:W-:Y:S11]  /*5d10*/  IMAD R0, R47, R4, RZ ;  /* 0x000000042f007224 */ /* 0x004ff600078e02ff */
[----:B------:R-:W-:Y:S01]  /*5d20*/  @!UPT UIADD3 URZ, UPT, UPT, URZ, URZ, URZ ;  /* 0x000000fffffff290 */ /* 0x000fe2000fffe0ff */
[----:B------:R-:W-:Y:S01]  /*5d30*/  @P6 SHF.L.U32 R74, R99, 0x1f, RZ ;  /* 0x0000001f634a6819 */ /* 0x000fe200000006ff */
[----:B------:R-:W-:Y:S02]  /*5d40*/  IMAD R2, R47, R5, RZ ;  /* 0x000000052f027224 */ /* 0x000fe400078e02ff */
[----:B------:R-:W-:Y:S01]  /*5d50*/  IMAD R0, R49, R50, R0 ;  /* 0x0000003231007224 */ /* 0x000fe200078e0200 */
[----:B------:R-:W-:Y:S01]  /*5d60*/  SHF.R.S32.HI R49, RZ, 0x18, R52 ;  /* 0x00000018ff317819 */ /* 0x000fe20000011434 */
[----:B------:R-:W-:Y:S01]  /*5d70*/  IMAD R3, R47, R6, RZ ;  /* 0x000000062f037224 */ /* 0x000fe200078e02ff */
[----:B------:R-:W-:Y:S01]  /*5d80*/  SHF.L.U32 R52, R57, 0x10, RZ ;  /* 0x0000001039347819 */ /* 0x000fe200000006ff */
[-C--:B------:R-:W-:Y:S01]  /*5d90*/  IMAD R2, R51, R50.reuse, R2 ;  /* 0x0000003233027224 */ /* 0x080fe200078e0202 */
[----:B------:R-:W-:Y:S01]  /*5da0*/  SHF.R.S32.HI R51, RZ, 0x18, R56 ;  /* 0x00000018ff337819 */ /* 0x000fe20000011438 */
[----:B------:R-:W-:Y:S02]  /*5db0*/  IMAD R7, R47, R7, RZ ;  /* 0x000000072f077224 */ /* 0x000fe400078e02ff */
[-C--:B------:R-:W-:Y:S01]  /*5dc0*/  IMAD R3, R49, R50.reuse, R3 ;  /* 0x0000003231037224 */ /* 0x080fe200078e0203 */
[----:B------:R-:W-:Y:S01]  /*5dd0*/  PRMT R49, R57, 0x8880, RZ ;  /* 0x0000888039317816 */ /* 0x000fe200000000ff */
[----:B------:R-:W-:Y:S01]  /*5de0*/  IMAD R7, R51, R50, R7 ;  /* 0x0000003233077224 */ /* 0x000fe200078e0207 */
[----:B------:R-:W-:Y:S01]  /*5df0*/  SHF.R.S32.HI R51, RZ, 0x18, R52 ;  /* 0x00000018ff337819 */ /* 0x000fe20000011434 */
[----:B------:R-:W-:Y:S02]  /*5e00*/  IMAD R4, R47, R8, RZ ;  /* 0x000000082f047224 */ /* 0x000fe400078e02ff */
[----:B------:R-:W-:Y:S01]  /*5e10*/  IMAD.SHL.U32 R52, R57, 0x100, RZ ;  /* 0x0000010039347824 */ /* 0x000fe200078e00ff */
[----:B------:R-:W-:Y:S01]  /*5e20*/  I2IP.S8.S32.SAT R55, R7, R3, RZ ;  /* 0x0000000307377239 */ /* 0x000fe200000014ff */
[----:B------:R-:W-:Y:S02]  /*5e30*/  IMAD R5, R47, R9, RZ ;  /* 0x000000092f057224 */ /* 0x000fe400078e02ff */
[----:B------:R-:W-:Y:S01]  /*5e40*/  IMAD R4, R49, R50, R4 ;  /* 0x0000003231047224 */ /* 0x000fe200078e0204 */
[----:B------:R-:W-:Y:S01]  /*5e50*/  SHF.R.S32.HI R49, RZ, 0x18, R52 ;  /* 0x00000018ff317819 */ /* 0x000fe20000011434 */
[----:B------:R-:W-:Y:S01]  /*5e60*/  IMAD R6, R47, R10, RZ ;  /* 0x0000000a2f067224 */ /* 0x000fe200078e02ff */
[----:B------:R-:W-:Y:S01]  /*5e70*/  I2IP.S8.S32.SAT R68, R2, R0, R55 ;  /* 0x0000000002447239 */ /* 0x000fe20000001437 */
[-C--:B------:R-:W-:Y:S01]  /*5e80*/  IMAD R5, R51, R50.reuse, R5 ;  /* 0x0000003233057224 */ /* 0x080fe200078e0205 */
[----:B------:R-:W-:Y:S01]  /*5e90*/  SHF.L.U32 R52, R58, 0x10, RZ ;  /* 0x000000103a347819 */ /* 0x000fe200000006ff */
[----:B------:R-:W-:Y:S01]  /*5ea0*/  IMAD R11, R47, R11, RZ ;  /* 0x0000000b2f0b7224 */ /* 0x000fe200078e02ff */
[----:B------:R-:W-:Y:S01]  /*5eb0*/  SHF.R.S32.HI R51, RZ, 0x18, R57 ;  /* 0x00000018ff337819 */ /* 0x000fe20000011439 */
[----:B------:R-:W-:Y:S01]  /*5ec0*/  IMAD R6, R49, R50, R6 ;  /* 0x0000003231067224 */ /* 0x000fe200078e0206 */
[----:B------:R-:W-:Y:S01]  /*5ed0*/  SHF.R.S32.HI R52, RZ, 0x18, R52 ;  /* 0x00000018ff347819 */ /* 0x000fe20000011434 */
[C---:B------:R-:W-:Y:S02]  /*5ee0*/  IMAD R8, R47.reuse, R12, RZ ;  /* 0x0000000c2f087224 */ /* 0x040fe400078e02ff */
[----:B------:R-:W-:Y:S02]  /*5ef0*/  IMAD.MOV.U32 R49, RZ, RZ, R54 ;  /* 0x000000ffff317224 */ /* 0x000fe400078e0036 */
[----:B------:R-:W-:Y:S02]  /*5f00*/  IMAD R9, R47, R13, RZ ;  /* 0x0000000d2f097224 */ /* 0x000fe400078e02ff */
[----:B------:R-:W-:Y:S01]  /*5f10*/  IMAD R11, R51, R50, R11 ;  /* 0x00000032330b7224 */ /* 0x000fe200078e020b */
[----:B------:R-:W-:Y:S01]  /*5f20*/  SHF.R.S32.HI R51, RZ, 0x18, R58 ;  /* 0x00000018ff337819 */ /* 0x000fe2000001143a */
[----:B------:R-:W-:Y:S02]  /*5f30*/  IMAD R10, R47, R14, RZ ;  /* 0x0000000e2f0a7224 */ /* 0x000fe400078e02ff */
[----:B------:R-:W-:Y:S01]  /*5f40*/  IMAD R8, R49, R50, R8 ;  /* 0x0000003231087224 */ /* 0x000fe200078e0208 */
[----:B------:R-:W-:Y:S01]  /*5f50*/  I2IP.S8.S32.SAT R69, R11, R6, RZ ;  /* 0x000000060b457239 */ /* 0x000fe200000014ff */
[----:B------:R-:W-:Y:S01]  /*5f60*/  IMAD R15, R47, R15, RZ ;  /* 0x0000000f2f0f7224 */ /* 0x000fe200078e02ff */
[----:B------:R-:W-:Y:S01]  /*5f70*/  PRMT R49, R59, 0x8880, RZ ;  /* 0x000088803b317816 */ /* 0x000fe200000000ff */
[----:B------:R-:W-:Y:S01]  /*5f80*/  IMAD R9, R52, R50, R9 ;  /* 0x0000003234097224 */ /* 0x000fe200078e0209 */
[----:B------:R-:W-:Y:S01]  /*5f90*/  I2IP.S8.S32.SAT R69, R5, R4, R69 ;  /* 0x0000000405457239 */ /* 0x000fe20000001445 */
[-C--:B------:R-:W-:Y:S01]  /*5fa0*/  IMAD R10, R53, R50.reuse, R10 ;  /* 0x00000032350a7224 */ /* 0x080fe200078e020a */
[----:B------:R-:W-:Y:S01]  /*5fb0*/  SHF.L.U32 R53, R59, 0x8, RZ ;  /* 0x000000083b357819 */ /* 0x000fe200000006ff */
[----:B------:R-:W-:Y:S01]  /*5fc0*/  IMAD R15, R51, R50, R15 ;  /* 0x00000032330f7224 */ /* 0x000fe200078e020f */
[----:B------:R-:W-:Y:S01]  /*5fd0*/  SHF.L.U32 R51, R59, 0x10, RZ ;  /* 0x000000103b337819 */ /* 0x000fe200000006ff */
[C---:B------:R-:W-:Y:S01]  /*5fe0*/  IMAD R12, R47.reuse, R16, RZ ;  /* 0x000000102f0c7224 */ /* 0x040fe200078e02ff */
[----:B------:R-:W-:Y:S01]  /*5ff0*/  SHF.R.S32.HI R53, RZ, 0x18, R53 ;  /* 0x00000018ff357819 */ /* 0x000fe20000011435 */
[C---:B------:R-:W-:Y:S01]  /*6000*/  IMAD R13, R47.reuse, R17, RZ ;  /* 0x000000112f0d7224 */ /* 0x040fe200078e02ff */
[----:B------:R-:W-:Y:S01]  /*6010*/  SHF.R.S32.HI R51, RZ, 0x18, R51 ;  /* 0x00000018ff337819 */ /* 0x000fe20000011433 */
[----:B------:R-:W-:Y:S01]  /*6020*/  IMAD R14, R47, R18, RZ ;  /* 0x000000122f0e7224 */ /* 0x000fe200078e02ff */
[----:B------:R-:W-:Y:S01]  /*6030*/  I2IP.S8.S32.SAT R70, R15, R10, RZ ;  /* 0x0000000a0f467239 */ /* 0x000fe200000014ff */
[----:B------:R-:W-:Y:S01]  /*6040*/  IMAD R12, R49, R50, R12 ;  /* 0x00000032310c7224 */ /* 0x000fe200078e020c */
[----:B------:R-:W-:Y:S01]  /*6050*/  SHF.R.S32.HI R49, RZ, 0x18, R59 ;  /* 0x00000018ff317819 */ /* 0x000fe2000001143b */
[----:B------:R-:W-:Y:S01]  /*6060*/  IMAD R19, R47, R19, RZ ;  /* 0x000000132f137224 */ /* 0x000fe200078e02ff */
[----:B------:R-:W-:Y:S01]  /*6070*/  I2IP.S8.S32.SAT R70, R9, R8, R70 ;  /* 0x0000000809467239 */ /* 0x000fe20000001446 */
[-C--:B------:R-:W-:Y:S01]  /*6080*/  IMAD R13, R51, R50.reuse, R13 ;  /* 0x00000032330d7224 */ /* 0x080fe200078e020d */
[C---:B------:R-:W-:Y:S01]  /*6090*/  PRMT R51, R60.reuse, 0x8880, RZ ;  /* 0x000088803c337816 */ /* 0x040fe200000000ff */
[-C--:B------:R-:W-:Y:S01]  /*60a0*/  IMAD R14, R53, R50.reuse, R14 ;  /* 0x00000032350e7224 */ /* 0x080fe200078e020e */
[----:B------:R-:W-:Y:S01]  /*60b0*/  PRMT R53, R61, 0x8880, RZ ;  /* 0x000088803d357816 */ /* 0x000fe200000000ff */
[----:B------:R-:W-:Y:S01]  /*60c0*/  IMAD R19, R49, R50, R19 ;  /* 0x0000003231137224 */ /* 0x000fe200078e0213 */
[----:B------:R-:W-:Y:S01]  /*60d0*/  MOV R49, R51 ;  /* 0x0000003300317202 */ /* 0x000fe20000000f00 */
[----:B------:R-:W-:Y:S02]  /*60e0*/  IMAD R16, R47, R20, RZ ;  /* 0x000000142f107224 */ /* 0x000fe400078e02ff */
[C---:B------:R-:W-:Y:S01]  /*60f0*/  IMAD.U32 R52, R60.reuse, 0x10000, RZ ;  /* 0x000100003c347824 */ /* 0x040fe200078e00ff */
[----:B------:R-:W-:Y:S01]  /*6100*/  I2IP.S8.S32.SAT R71, R19, R14, RZ ;  /* 0x0000000e13477239 */ /* 0x000fe200000014ff */
[----:B------:R-:W-:Y:S01]  /*6110*/  IMAD R16, R49, R50, R16 ;  /* 0x0000003231107224 */ /* 0x000fe200078e0210 */
[----:B------:R-:W-:Y:S01]  /*6120*/  SHF.L.U32 R49, R60, 0x8, RZ ;  /* 0x000000083c317819 */ /* 0x000fe200000006ff */
[C---:B------:R-:W-:Y:S01]  /*6130*/  IMAD R17, R47.reuse, R21, RZ ;  /* 0x000000152f117224 */ /* 0x040fe200078e02ff */
[----:B------:R-:W-:Y:S01]  /*6140*/  SHF.R.S32.HI R51, RZ, 0x18, R52 ;  /* 0x00000018ff337819 */ /* 0x000fe20000011434 */
[C---:B------:R-:W-:Y:S01]  /*6150*/  IMAD R18, R47.reuse, R22, RZ ;  /* 0x000000162f127224 */ /* 0x040fe200078e02ff */
[----:B------:R-:W-:Y:S01]  /*6160*/  SHF.R.S32.HI R49, RZ, 0x18, R49 ;  /* 0x00000018ff317819 */ /* 0x000fe20000011431 */
[----:B------:R-:W-:Y:S01]  /*6170*/  IMAD R23, R47, R23, RZ ;  /* 0x000000172f177224 */ /* 0x000fe200078e02ff */
[----:B------:R-:W-:Y:S01]  /*6180*/  I2IP.S8.S32.SAT R71, R13, R12, R71 ;  /* 0x0000000c0d477239 */ /* 0x000fe20000001447 */
[----:B------:R-:W-:Y:S01]  /*6190*/  IMAD R17, R51, R50, R17 ;  /* 0x0000003233117224 */ /* 0x000fe200078e0211 */
[C---:B------:R-:W-:Y:S01]  /*61a0*/  SHF.L.U32 R52, R61.reuse, 0x10, RZ ;  /* 0x000000103d347819 */ /* 0x040fe200000006ff */
[----:B------:R-:W-:Y:S01]  /*61b0*/  IMAD.SHL.U32 R54, R61, 0x100, RZ ;  /* 0x000001003d367824 */ /* 0x000fe200078e00ff */
[----:B------:R-:W-:Y:S01]  /*61c0*/  SHF.R.S32.HI R51, RZ, 0x18, R60 ;  /* 0x00000018ff337819 */ /* 0x000fe2000001143c */
[----:B------:R-:W-:Y:S01]  /*61d0*/  IMAD R20, R47, R24, RZ ;  /* 0x000000182f147224 */ /* 0x000fe200078e02ff */
[----:B------:R1:W-:Y:S01]  /*61e0*/  STS.128 [R95+UR49+0x4200], R68 ;  /* 0x004200445f007988 */ /* 0x0003e20008000c31 */
[-C--:B------:R-:W-:Y:S01]  /*61f0*/  IMAD R18, R49, R50.reuse, R18 ;  /* 0x0000003231127224 */ /* 0x080fe200078e0212 */
[----:B------:R-:W-:Y:S01]  /*6200*/  SHF.R.S32.HI R52, RZ, 0x18, R52 ;  /* 0x00000018ff347819 */ /* 0x000fe20000011434 */
[----:B------:R-:W-:Y:S01]  /*6210*/  IMAD R21, R47, R25, RZ ;  /* 0x000000192f157224 */ /* 0x000fe200078e02ff */
[----:B------:R-:W-:Y:S01]  /*6220*/  SHF.R.S32.HI R49, RZ, 0x18, R54 ;  /* 0x00000018ff317819 */ /* 0x000fe20000011436 */
[----:B------:R-:W-:Y:S01]  /*6230*/  IMAD R23, R51, R50, R23 ;  /* 0x0000003233177224 */ /* 0x000fe200078e0217 */
[----:B------:R-:W-:Y:S01]  /*6240*/  SHF.R.S32.HI R51, RZ, 0x18, R61 ;  /* 0x00000018ff337819 */ /* 0x000fe2000001143d */
[----:B------:R-:W-:Y:S01]  /*6250*/  IMAD R22, R47, R26, RZ ;  /* 0x0000001a2f167224 */ /* 0x000fe200078e02ff */
[----:B------:R-:W-:Y:S01]  /*6260*/  SHF.R.S32.HI R54, RZ, 0x18, R63 ;  /* 0x00000018ff367819 */ /* 0x000fe2000001143f */
[----:B------:R-:W-:Y:S01]  /*6270*/  IMAD R20, R53, R50, R20 ;  /* 0x0000003235147224 */ /* 0x000fe200078e0214 */
[----:B------:R-:W-:Y:S01]  /*6280*/  I2IP.S8.S32.SAT R76, R23, R18, RZ ;  /* 0x00000012174c7239 */ /* 0x000fe200000014ff */
[----:B------:R-:W-:Y:S01]  /*6290*/  IMAD R27, R47, R27, RZ ;  /* 0x0000001b2f1b7224 */ /* 0x000fe200078e02ff */
[----:B------:R-:W-:Y:S01]  /*62a0*/  SHF.L.U32 R53, R62, 0x8, RZ ;  /* 0x000000083e357819 */ /* 0x000fe200000006ff */
[-C--:B------:R-:W-:Y:S01]  /*62b0*/  IMAD R21, R52, R50.reuse, R21 ;  /* 0x0000003234157224 */ /* 0x080fe200078e0215 */
[C---:B------:R-:W-:Y:S01]  /*62c0*/  SHF.L.U32 R52, R62.reuse, 0x10, RZ ;  /* 0x000000103e347819 */ /* 0x040fe200000006ff */
[----:B------:R-:W-:Y:S01]  /*62d0*/  IMAD R22, R49, R50, R22 ;  /* 0x0000003231167224 */ /* 0x000fe200078e0216 */
[----:B------:R-:W-:Y:S01]  /*62e0*/  PRMT R49, R62, 0x8880, RZ ;  /* 0x000088803e317816 */ /* 0x000fe200000000ff */
[----:B------:R-:W-:Y:S01]  /*62f0*/  IMAD R24, R47, R28, RZ ;  /* 0x0000001c2f187224 */ /* 0x000fe200078e02ff */
[----:B------:R-:W-:Y:S01]  /*6300*/  I2IP.S8.S32.SAT R76, R17, R16, R76 ;  /* 0x00000010114c7239 */ /* 0x000fe2000000144c */
[----:B------:R-:W-:Y:S01]  /*6310*/  IMAD R27, R51, R50, R27 ;  /* 0x00000032331b7224 */ /* 0x000fe200078e021b */
[----:B------:R-:W-:Y:S01]  /*6320*/  SHF.R.S32.HI R51, RZ, 0x18, R52 ;  /* 0x00000018ff337819 */ /* 0x000fe20000011434 */
[C---:B------:R-:W-:Y:S01]  /*6330*/  IMAD R25, R47.reuse, R29, RZ ;  /* 0x0000001d2f197224 */ /* 0x040fe200078e02ff */
[----:B------:R-:W-:Y:S01]  /*6340*/  SHF.R.S32.HI R53, RZ, 0x18, R53 ;  /* 0x00000018ff357819 */ /* 0x000fe20000011435 */
[----:B------:R-:W-:Y:S01]  /*6350*/  IMAD R26, R47, R30, RZ ;  /* 0x0000001e2f1a7224 */ /* 0x000fe200078e02ff */
[----:B------:R-:W-:Y:S01]  /*6360*/  I2IP.S8.S32.SAT R77, R27, R22, RZ ;  /* 0x000000161b4d7239 */ /* 0x000fe200000014ff */
[-C--:B------:R-:W-:Y:S01]  /*6370*/  IMAD R24, R49, R50.reuse, R24 ;  /* 0x0000003231187224 */ /* 0x080fe200078e0218 */
[----:B------:R-:W-:Y:S01]  /*6380*/  SHF.L.U32 R52, R63, 0x10, RZ ;  /* 0x000000103f347819 */ /* 0x000fe200000006ff */
[----:B------:R-:W-:Y:S01]  /*6390*/  IMAD R25, R51, R50, R25 ;  /* 0x0000003233197224 */ /* 0x000fe200078e0219 */
[----:B------:R-:W-:Y:S01]  /*63a0*/  I2IP.S8.S32.SAT R77, R21, R20, R77 ;  /* 0x00000014154d7239 */ /* 0x000fe2000000144d */
[----:B------:R-:W-:Y:S01]  /*63b0*/  IMAD R26, R53, R50, R26 ;  /* 0x00000032351a7224 */ /* 0x000fe200078e021a */
[----:B------:R-:W-:Y:S01]  /*63c0*/  SHF.R.S32.HI R49, RZ, 0x18, R62 ;  /* 0x00000018ff317819 */ /* 0x000fe2000001143e */
[----:B------:R-:W-:Y:S01]  /*63d0*/  IMAD R31, R47, R31, RZ ;  /* 0x0000001f2f1f7224 */ /* 0x000fe200078e02ff */
[C---:B------:R-:W-:Y:S01]  /*63e0*/  PRMT R51, R63.reuse, 0x8880, RZ ;  /* 0x000088803f337816 */ /* 0x040fe200000000ff */
[----:B------:R-:W-:Y:S01]  /*63f0*/  IMAD.SHL.U32 R53, R63, 0x100, RZ ;  /* 0x000001003f357824 */ /* 0x000fe200078e00ff */
[----:B------:R-:W-:Y:S01]  /*6400*/  SHF.R.S32.HI R52, RZ, 0x18, R52 ;  /* 0x00000018ff347819 */ /* 0x000fe20000011434 */
[C---:B------:R-:W-:Y:S02]  /*6410*/  IMAD R28, R47.reuse, R32, RZ ;  /* 0x000000202f1c7224 */ /* 0x040fe400078e02ff */
[----:B------:R-:W-:Y:S01]  /*6420*/  IMAD R29, R47, R33, RZ ;  /* 0x000000212f1d7224 */ /* 0x000fe200078e02ff */
[----:B------:R-:W-:Y:S01]  /*6430*/  SHF.R.S32.HI R53, RZ, 0x18, R53 ;  /* 0x00000018ff357819 */ /* 0x000fe20000011435 */
[-C--:B------:R-:W-:Y:S02]  /*6440*/  IMAD R31, R49, R50.reuse, R31 ;  /* 0x00000032311f7224 */ /* 0x080fe400078e021f */
[----:B------:R-:W-:Y:S02]  /*6450*/  IMAD R28, R51, R50, R28 ;  /* 0x00000032331c7224 */ /* 0x000fe400078e021c */
[----:B------:R-:W-:Y:S01]  /*6460*/  IMAD R30, R47, R34, RZ ;  /* 0x000000222f1e7224 */ /* 0x000fe200078e02ff */
[----:B------:R-:W-:Y:S01]  /*6470*/  I2IP.S8.S32.SAT R55, R31, R26, RZ ;  /* 0x0000001a1f377239 */ /* 0x000fe200000014ff */
[----:B------:R-:W-:Y:S02]  /*6480*/  IMAD R29, R52, R50, R29 ;  /* 0x00000032341d7224 */ /* 0x000fe400078e021d */
[----:B------:R-:W-:Y:S01]  /*6490*/  IMAD R35, R47, R35, RZ ;  /* 0x000000232f237224 */ /* 0x000fe200078e02ff */
[----:B------:R-:W-:Y:S01]  /*64a0*/  I2IP.S8.S32.SAT R78, R25, R24, R55 ;  /* 0x00000018194e7239 */ /* 0x000fe20000001437 */
[-C--:B------:R-:W-:Y:S01]  /*64b0*/  IMAD R30, R53, R50.reuse, R30 ;  /* 0x00000032351e7224 */ /* 0x080fe200078e021e */
[----:B------:R-:W-:Y:S01]  /*64c0*/  LEA R55, R100, UR49, 0x3 ;  /* 0x0000003164377c11 */ /* 0x000fe2000f8e18ff */
[----:B------:R-:W-:Y:S05]  /*64d0*/  IMAD R35, R54, R50, R35 ;  /* 0x0000003236237224 */ /* 0x000fea00078e0223 */
[----:B------:R-:W-:Y:S04]  /*64e0*/  I2IP.S8.S32.SAT R73, R35, R30, RZ ;  /* 0x0000001e23497239 */ /* 0x000fe800000014ff */
[----:B------:R-:W-:Y:S05]  /*64f0*/  I2IP.S8.S32.SAT R79, R29, R28, R73 ;  /* 0x0000001c1d4f7239 */ /* 0x000fea0000001449 */
[----:B------:R1:W-:Y:S01]  /*6500*/  STS.128 [R109+0x4210], R76 ;  /* 0x0042104c6d007388 */ /* 0x0003e20000000c00 */
[----:B------:R-:W-:Y:S01]  /*6510*/  @!PT LDS RZ, [RZ] ;  /* 0x00000000fffff984 */ /* 0x000fe20000000800 */
[----:B------:R-:W-:Y:S01]  /*6520*/  @!PT LDS RZ, [RZ] ;  /* 0x00000000fffff984 */ /* 0x000fe20000000800 */
[----:B------:R-:W-:Y:S01]  /*6530*/  @!PT LDS RZ, [RZ] ;  /* 0x00000000fffff984 */ /* 0x000fe20000000800 */
[----:B------:R-:W-:Y:S01]  /*6540*/  @!PT LDS RZ, [RZ] ;  /* 0x00000000fffff984 */ /* 0x000fe20000000800 */
[----:B------:R2:W-:Y:S07]  /*6550*/  MEMBAR.ALL.CTA ;  /* 0x0000000000007992 */ /* 0x0005ee0000008000 */
[----:B--2---:R-:W2:Y:S02]  /*6560*/  FENCE.VIEW.ASYNC.S ;  /* 0x00000000000073c6 */ /* 0x004ea40000000000 */
[----:B--2---:R-:W-:Y:S06]  /*6570*/  BAR.SYNC.DEFER_BLOCKING 0x1, 0x80 ;  /* 0x0042000000007b1d */ /* 0x004fec0000010000 */
[----:B------:R-:W-:Y:S05]  /*6580*/  @P0 BRA `(.L_x_98) ;  /* 0x0000000000280947 */ /* 0x000fea0003800000 */
[----:B------:R-:W-:Y:S02]  /*6590*/  UIADD3 UR4, UPT, UPT, UR49, 0x4200, URZ ;  /* 0x0000420031047890 */ /* 0x000fe4000fffe0ff */
[----:B------:R-:W-:Y:S01]  /*65a0*/  UIADD3 UR6, UP0, UPT, UR52, 0x680, URZ ;  /* 0x0000068034067890 */ /* 0x000fe2000ff1e0ff */
[----:B------:R-:W-:Y:S03]  /*65b0*/  UMOV UR43, UR36 ;  /* 0x00000024002b7c82 */ /* 0x000fe60008000000 */
[----:B------:R-:W-:Y:S01]  /*65c0*/  MOV R104, UR4 ;  /* 0x0000000400687c02 */ /* 0x000fe20008000f00 */
[----:B------:R-:W-:Y:S03]  /*65d0*/  UIADD3.X UR7, UPT, UPT, URZ, UR53, URZ, UP0, !UPT ;  /* 0x00000035ff077290 */ /* 0x000fe600087fe4ff */
[----:B------:R-:W-:Y:S11]  /*65e0*/  R2UR UR40, R104 ;  /* 0x00000000682872ca */ /* 0x000ff600000e0000 */
[----:B------:R-:W-:Y:S02]  /*65f0*/  @!UPT UIADD3 URZ, UPT, UPT, URZ, URZ, URZ ;  /* 0x000000fffffff290 */ /* 0x000fe4000fffe0ff */
[----:B------:R2:W-:Y:S01]  /*6600*/  UTMASTG.3D [UR40], [UR6] ;  /* 0x00000028060073b5 */ /* 0x0005e20008010000 */
[----:B------:R0:W-:Y:S01]  /*6610*/  UTMACMDFLUSH ;  /* 0x00000000000079b7 */ /* 0x0001e20000000000 */
[----:B--2---:R-:W-:Y:S04]  /*6620*/  DEPBAR.LE SB0, 0x1 ;  /* 0x000080400000791a */ /* 0x004fe80000000000 */
.L_x_98:
[----:B------:R-:W-:Y:S05]  /*6630*/  BSYNC.RECONVERGENT B0 ;  /* 0x0000000000007941 */ /* 0x000fea0003800200 */
.L_x_97:
[----:B------:R-:W-:Y:S06]  /*6640*/  BAR.SYNC.DEFER_BLOCKING 0x1, 0x80 ;  /* 0x0042000000007b1d */ /* 0x000fec0000010000 */
[----:B------:R-:W2:Y:S01]  /*6650*/  @P6 SYNCS.PHASECHK.TRANS64.TRYWAIT P0, [R55+URZ+0x30], R74 ;  /* 0x0000304a370065a7 */ /* 0x000ea200080011ff */
[----:B------:R-:W-:Y:S01]  /*6660*/  BSSY B1, `(.L_x_99) ;  /* 0x000001f000017945 */ /* 0x000fe20003800000 */
[----:B--2---:R-:W-:Y:S03]  /*6670*/  @P6 SEL R64, RZ, 0x1, !P0 ;  /* 0x00000001ff406807 */ /* 0x004fe60004000000 */
[----:B------:R-:W-:Y:S05]  /*6680*/  @!P6 BRA `(.L_x_100) ;  /* 0x000000000070e947 */ /* 0x000fea0003800000 */
[----:B------:R-:W-:Y:S01]  /*6690*/  ISETP.NE.AND P1, PT, R65, RZ, PT ;  /* 0x000000ff4100720c */ /* 0x000fe20003f25270 */
[----:B------:R-:W-:Y:S01]  /*66a0*/  BSSY B0, `(.L_x_101) ;  /* 0x0000008000007945 */ /* 0x000fe20003800000 */
[----:B------:R-:W-:Y:S11]  /*66b0*/  ISETP.NE.AND P0, PT, R64, RZ, PT ;  /* 0x000000ff4000720c */ /* 0x000ff60003f05270 */
[----:B------:R-:W-:Y:S04]  /*66c0*/  @P1 IMAD R3, R100, 0x1000, R67 ;  /* 0x0000100064031824 */ /* 0x000fe800078e0243 */
[----:B------:R-:W-:Y:S01]  /*66d0*/  @P1 IMAD.IADD R2, R66, 0x1, R3 ;  /* 0x0000000142021824 */ /* 0x000fe200078e0203 */
[----:B------:R-:W-:Y:S06]  /*66e0*/  @P0 BRA `(.L_x_102) ;  /* 0x00000000000c0947 */ /* 0x000fec0003800000 */
[----:B------:R-:W-:Y:S04]  /*66f0*/  SHF.L.U32 R0, R99, 0x1f, RZ ;  /* 0x0000001f63007819 */ /* 0x000fe800000006ff */
[----:B------:R-:W2:Y:S02]  /*6700*/  SYNCS.PHASECHK.TRANS64.TRYWAIT P0, [R55+URZ+0x30], R0 ;  /* 0x00003000370075a7 */ /* 0x000ea400080011ff */
[----:B--2---:R-:W-:Y:S05]  /*6710*/  @!P0 BRA `(.L_x_103) ;  /* 0x0000003000bc8947 */ /* 0x004fea0003800000 */
.L_x_102:
[----:B------:R-:W-:Y:S05]  /*6720*/  BSYNC B0 ;  /* 0x0000000000007941 */ /* 0x000fea0003800000 */
.L_x_101:
[----:B------:R-:W-:Y:S01]  /*6730*/  ISETP.NE.AND P0, PT, R65, RZ, PT ;  /* 0x000000ff4100720c */ /* 0x000fe20003f05270 */
[----:B--2---:R-:W-:Y:S02]  /*6740*/  VIADD R55, R55, 0x50 ;  /* 0x0000005037377836 */ /* 0x004fe40000000000 */
[----:B------:R-:W-:Y:S02]  /*6750*/  IMAD.U32 R0, RZ, RZ, UR37 ;  /* 0x00000025ff007e24 */ /* 0x000fe4000f8e00ff */
[----:B------:R-:W-:Y:S03]  /*6760*/  VIADD R100, R100, 0x1 ;  /* 0x0000000164647836 */ /* 0x000fe60000000000 */
[----:B------:R-:W-:Y:S05]  /*6770*/  PRMT R0, R0, 0x654, R55 ;  /* 0x0000065400007816 */ /* 0x000fea0000000037 */
[----:B------:R2:W3:Y:S04]  /*6780*/  @P0 LDS.128 R56, [R3+0x200] ;  /* 0x0002000003380984 */ /* 0x0004e80000000c00 */
[----:B------:R2:W4:Y:S01]  /*6790*/  @P0 LDS.128 R60, [R2+0x210] ;  /* 0x00021000023c0984 */ /* 0x0005220000000c00 */
        /* <DEDUP_REMOVED lines=10> */
[----:B--23--:R-:W-:Y:S02]  /*6840*/  LOP3.LUT R99, R99, R0, RZ, 0x3c, !PT ;  /* 0x0000000063637212 */ /* 0x00cfe400078e3cff */
.L_x_100:
[----:B------:R-:W-:Y:S05]  /*6850*/  BSYNC B1 ;  /* 0x0000000000017941 */ /* 0x000fea0003800000 */
.L_x_99:
[----:B------:R-:W-:Y:S05]  /*6860*/  VIADD R3, R48, 0x40 ;  /* 0x0000004030037836 */ /* 0x000fea0000000000 */
[----:B------:R-:W-:Y:S04]  /*6870*/  SHF.R.U32.HI R3, RZ, 0x15, R3 ;  /* 0x00000015ff037819 */ /* 0x000fe80000011603 */
[----:B------:R-:W-:Y:S11]  /*6880*/  LOP3.LUT P0, RZ, R3, 0x3, R96, 0x48, !PT ;  /* 0x0000000303ff7812 */ /* 0x000ff60007804860 */
[----:B------:R-:W-:Y:S02]  /*6890*/  @!UPT UIADD3 URZ, UPT, UPT, URZ, URZ, URZ ;  /* 0x000000fffffff290 */ /* 0x000fe4000fffe0ff */
[----:B------:R-:W-:Y:S05]  /*68a0*/  @!P0 BRA `(.L_x_104) ;  /* 0x0000000000408947 */ /* 0x000fea0003800000 */
[----:B------:R-:W2:Y:S01]  /*68b0*/  LDCU.64 UR8, c[0x4][0x78] ;  /* 0x01000f00ff0877ac */ /* 0x000ea20008000a00 */
[----:B------:R-:W-:Y:S01]  /*68c0*/  MOV R3, 0x0 ;  /* 0x0000000000037802 */ /* 0x000fe20000000f00 */
[----:B------:R-:W-:Y:S02]  /*68d0*/  HFMA2 R12, -RZ, RZ, 0, 5.9604644775390625e-08 ;  /* 0x00000001ff0c7431 */ /* 0x000fe400000001ff */
[----:B------:R-:W-:Y:S02]  /*68e0*/  IMAD.MOV.U32 R8, RZ, RZ, 0x192 ;  /* 0x00000192ff087424 */ /* 0x000fe400078e00ff */
[----:B------:R-:W-:Y:S01]  /*68f0*/  IMAD.MOV.U32 R13, RZ, RZ, RZ ;  /* 0x000000ffff0d7224 */ /* 0x000fe200078e00ff */
[----:B------:R-:W3:Y:S01]  /*6900*/  LDCU.64 UR6, c[0x4][0x80] ;  /* 0x01001000ff0677ac */ /* 0x000ee20008000a00 */
[----:B------:R-:W1:Y:S01]  /*6910*/  LDC.64 R2, c[0x4][R3] ;  /* 0x0100000003027b82 */ /* 0x000e620000000a00 */
[----:B------:R-:W5:Y:S01]  /*6920*/  LDCU.64 UR4, c[0x4][0x18] ;  /* 0x01000300ff0477ac */ /* 0x000f620008000a00 */
[----:B--2---:R-:W-:Y:S01]  /*6930*/  MOV R5, UR9 ;  /* 0x0000000900057c02 */ /* 0x004fe20008000f00 */
[----:B------:R-:W-:Y:S01]  /*6940*/  IMAD.U32 R4, RZ, RZ, UR8 ;  /* 0x00000008ff047e24 */ /* 0x000fe2000f8e00ff */
[----:B---3--:R-:W-:Y:S01]  /*6950*/  MOV R7, UR7 ;  /* 0x0000000700077c02 */ /* 0x008fe20008000f00 */
[----:B------:R-:W-:Y:S01]  /*6960*/  IMAD.U32 R6, RZ, RZ, UR6 ;  /* 0x00000006ff067e24 */ /* 0x000fe2000f8e00ff */
[----:B-----5:R-:W-:Y:S01]  /*6970*/  MOV R11, UR5 ;  /* 0x00000005000b7c02 */ /* 0x020fe20008000f00 */
[----:B------:R-:W-:Y:S02]  /*6980*/  IMAD.U32 R10, RZ, RZ, UR4 ;  /* 0x00000004ff0a7e24 */ /* 0x000fe4000f8e00ff */
[----:B------:R-:W-:Y:S07]  /*6990*/  LEPC R20, `(.L_x_104) ;  /* 0x000000001014794e */ /* 0x000fee0000000000 */
[----:B-1--4-:R-:W-:Y:S05]  /*69a0*/  CALL.ABS.NOINC R2 ;  /* 0x0000000002007343 */ /* 0x012fea0003c00000 */
.L_x_104:
[----:B------:R-:W-:Y:S01]  /*69b0*/  SHF.L.U32 R51, R56, 0x10, RZ ;  /* 0x0000001038337819 */ /* 0x000fe200000006ff */
[----:B------:R-:W-:Y:S05]  /*69c0*/  WARPSYNC.ALL ;  /* 0x0000000000007948 */ /* 0x000fea0003800000 */
[----:B------:R-:W-:Y:S01]  /*69d0*/  R2UR UR4, R48 ;  /* 0x00000000300472ca */ /* 0x000fe200000e0000 */
[----:B------:R-:W-:Y:S01]  /*69e0*/  BSSY.RECONVERGENT B0, `(.L_x_105) ;  /* 0x0000099000007945 */ /* 0x000fe20003800200 */
[C---:B------:R-:W-:Y:S02]  /*69f0*/  PRMT R49, R56.reuse, 0x8880, RZ ;  /* 0x0000888038317816 */ /* 0x040fe400000000ff */
[----:B------:R-:W-:Y:S02]  /*6a00*/  SHF.R.S32.HI R51, RZ, 0x18, R51 ;  /* 0x00000018ff337819 */ /* 0x000fe40000011433 */
[----:B------:R-:W-:Y:S02]  /*6a10*/  SHF.L.U32 R52, R56, 0x8, RZ ;  /* 0x0000000838347819 */ /* 0x000fe400000006ff */
[----:B------:R-:W-:Y:S02]  /*6a20*/  SHF.L.U32 R53, R57, 0x8, RZ ;  /* 0x0000000839357819 */ /* 0x000fe400000006ff */
[----:B------:R-:W-:Y:S02]  /*6a30*/  SHF.R.S32.HI R54, RZ, 0x18, R58 ;  /* 0x00000018ff367819 */ /* 0x000fe4000001143a */
[----:B------:R-:W-:Y:S01]  /*6a40*/  SHF.R.S32.HI R53, RZ, 0x18, R53 ;  /* 0x00000018ff357819 */ /* 0x000fe20000011435 */
[----:B------:R-:W-:Y:S01]  /*6a50*/  LDTM.16dp32bit_t0_t15.x32 R4, tmem[UR4+0x40] ;  /* 0x00004004000479ee */ /* 0x000fe20008a80000 */
[----:B------:R-:W2:Y:S01]  /*6a60*/  LDTM.16dp32bit_t16_t31.x32 R4, tmem[UR4+0x60] ;  /* 0x00006004000479ee */ /* 0x000ea20008aa0000 */
[----:B----4-:R-:W-:Y:S02]  /*6a70*/  SHF.L.U32 R55, R62, 0x8, RZ ;  /* 0x000000083e377819 */ /* 0x010fe400000006ff */
[----:B------:R-:W-:Y:S02]  /*6a80*/  ISETP.NE.AND P0, PT, R105, RZ, PT ;  /* 0x000000ff6900720c */ /* 0x000fe40003f05270 */
[----:B------:R-:W-:Y:S02]  /*6a90*/  SHF.R.S32.HI R55, RZ, 0x18, R55 ;  /* 0x00000018ff377819 */ /* 0x000fe40000011437 */
[----:B------:R-:W-:Y:S01]  /*6aa0*/  ISETP.NE.AND P6, PT, R72, RZ, PT ;  /* 0x000000ff4800720c */ /* 0x000fe20003fc5270 */
[C---:B--2---:R-:W-:Y:S02]  /*6ab0*/  IMAD R0, R47.reuse, R4, RZ ;  /* 0x000000042f007224 */ /* 0x044fe400078e02ff */
        /* <DEDUP_REMOVED lines=12> */
[C---:B------:R-:W-:Y:S01]  /*6b80*/  IMAD R4, R47.reuse, R8, RZ ;  /* 0x000000082f047224 */ /* 0x040fe200078e02ff */
[----:B------:R-:W-:Y:S01]  /*6b90*/  SHF.L.U32 R52, R58, 0x10, RZ ;  /* 0x000000103a347819 */ /* 0x000fe200000006ff */
[----:B------:R-:W-:Y:S01]  /*6ba0*/  IMAD R5, R47, R9, RZ ;  /* 0x000000092f057224 */ /* 0x000fe200078e02ff */
[----:B-1----:R-:W-:Y:S01]  /*6bb0*/  I2IP.S8.S32.SAT R69, R7, R3, RZ ;  /* 0x0000000307457239 */ /* 0x002fe200000014ff */
[----:B------:R-:W-:Y:S01]  /*6bc0*/  IMAD R6, R47, R10, RZ ;  /* 0x0000000a2f067224 */ /* 0x000fe200078e02ff */
[----:B------:R-:W-:Y:S01]  /*6bd0*/  SHF.R.S32.HI R52, RZ, 0x18, R52 ;  /* 0x00000018ff347819 */ /* 0x000fe20000011434 */
[----:B------:R-:W-:Y:S01]  /*6be0*/  IMAD R4, R49, R50, R4 ;  /* 0x0000003231047224 */ /* 0x000fe200078e0204 */
[----:B------:R-:W-:Y:S01]  /*6bf0*/  I2IP.S8.S32.SAT R68, R2, R0, R69 ;  /* 0x0000000002447239 */ /* 0x000fe20000001445 */
[-C--:B------:R-:W-:Y:S01]  /*6c00*/  IMAD R5, R51, R50.reuse, R5 ;  /* 0x0000003233057224 */ /* 0x080fe200078e0205 */
[----:B------:R-:W-:Y:S01]  /*6c10*/  SHF.R.S32.HI R49, RZ, 0x18, R57 ;  /* 0x00000018ff317819 */ /* 0x000fe20000011439 */
[----:B------:R-:W-:Y:S01]  /*6c20*/  IMAD R11, R47, R11, RZ ;  /* 0x0000000b2f0b7224 */ /* 0x000fe200078e02ff */
[C---:B------:R-:W-:Y:S01]  /*6c30*/  PRMT R51, R58.reuse, 0x8880, RZ ;  /* 0x000088803a337816 */ /* 0x040fe200000000ff */
[----:B------:R-:W-:Y:S01]  /*6c40*/  IMAD R6, R53, R50, R6 ;  /* 0x0000003235067224 */ /* 0x000fe200078e0206 */
[----:B------:R-:W-:Y:S01]  /*6c50*/  SHF.L.U32 R53, R58, 0x8, RZ ;  /* 0x000000083a357819 */ /* 0x000fe200000006ff */
[C---:B------:R-:W-:Y:S02]  /*6c60*/  IMAD R8, R47.reuse, R12, RZ ;  /* 0x0000000c2f087224 */ /* 0x040fe400078e02ff */
[----:B------:R-:W-:Y:S01]  /*6c70*/  IMAD R9, R47, R13, RZ ;  /* 0x0000000d2f097224 */ /* 0x000fe200078e02ff */
[----:B------:R-:W-:Y:S01]  /*6c80*/  SHF.R.S32.HI R53, RZ, 0x18, R53 ;  /* 0x00000018ff357819 */ /* 0x000fe20000011435 */
[----:B------:R-:W-:Y:S01]  /*6c90*/  IMAD R11, R49, R50, R11 ;  /* 0x00000032310b7224 */ /* 0x000fe200078e020b */
[----:B------:R-:W-:Y:S01]  /*6ca0*/  PRMT R49, R59, 0x8880, RZ ;  /* 0x000088803b317816 */ /* 0x000fe200000000ff */
[----:B------:R-:W-:Y:S02]  /*6cb0*/  IMAD R10, R47, R14, RZ ;  /* 0x0000000e2f0a7224 */ /* 0x000fe400078e02ff */
[----:B------:R-:W-:Y:S01]  /*6cc0*/  IMAD R8, R51, R50, R8 ;  /* 0x0000003233087224 */ /* 0x000fe200078e0208 */
[----:B------:R-:W-:Y:S01]  /*6cd0*/  I2IP.S8.S32.SAT R70, R11, R6, RZ ;  /* 0x000000060b467239 */ /* 0x000fe200000014ff */
[-C--:B------:R-:W-:Y:S01]  /*6ce0*/  IMAD R9, R52, R50.reuse, R9 ;  /* 0x0000003234097224 */ /* 0x080fe200078e0209 */
[----:B------:R-:W-:Y:S01]  /*6cf0*/  SHF.L.U32 R51, R59, 0x10, RZ ;  /* 0x000000103b337819 */ /* 0x000fe200000006ff */
[----:B------:R-:W-:Y:S01]  /*6d00*/  IMAD R10, R53, R50, R10 ;  /* 0x00000032350a7224 */ /* 0x000fe200078e020a */
[----:B------:R-:W-:Y:S01]  /*6d10*/  I2IP.S8.S32.SAT R69, R5, R4, R70 ;  /* 0x0000000405457239 */ /* 0x000fe20000001446 */
[----:B------:R-:W-:Y:S01]  /*6d20*/  IMAD R15, R47, R15, RZ ;  /* 0x0000000f2f0f7224 */ /* 0x000fe200078e02ff */
[----:B------:R-:W-:Y:S01]  /*6d30*/  SHF.R.S32.HI R51, RZ, 0x18, R51 ;  /* 0x00000018ff337819 */ /* 0x000fe20000011433 */
[----:B------:R-:W-:Y:S01]  /*6d40*/  IMAD.SHL.U32 R53, R59, 0x100, RZ ;  /* 0x000001003b357824 */ /* 0x000fe200078e00ff */
[----:B------:R-:W-:Y:S01]  /*6d50*/  SHF.R.S32.HI R52, RZ, 0x18, R59 ;  /* 0x00000018ff347819 */ /* 0x000fe2000001143b */
[C---:B------:R-:W-:Y:S02]  /*6d60*/  IMAD R12, R47.reuse, R16, RZ ;  /* 0x000000102f0c7224 */ /* 0x040fe400078e02ff */
[----:B------:R-:W-:Y:S01]  /*6d70*/  IMAD R13, R47, R17, RZ ;  /* 0x000000112f0d7224 */ /* 0x000fe200078e02ff */
[----:B------:R-:W-:Y:S01]  /*6d80*/  SHF.R.S32.HI R53, RZ, 0x18, R53 ;  /* 0x00000018ff357819 */ /* 0x000fe20000011435 */
[----:B------:R-:W-:Y:S01]  /*6d90*/  IMAD R15, R54, R50, R15 ;  /* 0x00000032360f7224 */ /* 0x000fe200078e020f */
[----:B------:R-:W-:Y:S01]  /*6da0*/  SHF.L.U32 R54, R61, 0x10, RZ ;  /* 0x000000103d367819 */ /* 0x000fe200000006ff */
[----:B------:R-:W-:Y:S02]  /*6db0*/  IMAD R14, R47, R18, RZ ;  /* 0x000000122f0e7224 */ /* 0x000fe400078e02ff */
[----:B------:R-:W-:Y:S01]  /*6dc0*/  IMAD R12, R49, R50, R12 ;  /* 0x00000032310c7224 */ /* 0x000fe200078e020c */
[----:B------:R-:W-:Y:S01]  /*6dd0*/  I2IP.S8.S32.SAT R71, R15, R10, RZ ;  /* 0x0000000a0f477239 */ /* 0x000fe200000014ff */
[----:B------:R-:W-:Y:S01]  /*6de0*/  IMAD R19, R47, R19, RZ ;  /* 0x000000132f137224 */ /* 0x000fe200078e02ff */
[----:B------:R-:W-:Y:S01]  /*6df0*/  PRMT R49, R60, 0x8880, RZ ;  /* 0x000088803c317816 */ /* 0x000fe200000000ff */
[----:B------:R-:W-:Y:S01]  /*6e00*/  IMAD R13, R51, R50, R13 ;  /* 0x00000032330d7224 */ /* 0x000fe200078e020d */
[----:B------:R-:W-:Y:S01]  /*6e10*/  I2IP.S8.S32.SAT R70, R9, R8, R71 ;  /* 0x0000000809467239 */ /* 0x000fe20000001447 */
[----:B------:R-:W-:Y:S01]  /*6e20*/  IMAD R16, R47, R20, RZ ;  /* 0x000000142f107224 */ /* 0x000fe200078e02ff */
[----:B------:R-:W-:Y:S01]  /*6e30*/  SHF.R.S32.HI R54, RZ, 0x18, R54 ;  /* 0x00000018ff367819 */ /* 0x000fe20000011436 */
[-C--:B------:R-:W-:Y:S01]  /*6e40*/  IMAD R14, R53, R50.reuse, R14 ;  /* 0x00000032350e7224 */ /* 0x080fe200078e020e */
[----:B------:R-:W-:Y:S01]  /*6e50*/  PRMT R53, R61, 0x8880, RZ ;  /* 0x000088803d357816 */ /* 0x000fe200000000ff */
[-C--:B------:R-:W-:Y:S01]  /*6e60*/  IMAD R19, R52, R50.reuse, R19 ;  /* 0x0000003234137224 */ /* 0x080fe200078e0213 */
[----:B------:R-:W-:Y:S01]  /*6e70*/  SHF.R.S32.HI R52, RZ, 0x18, R60 ;  /* 0x00000018ff347819 */ /* 0x000fe2000001143c */
[----:B------:R-:W-:Y:S01]  /*6e80*/  IMAD R16, R49, R50, R16 ;  /* 0x0000003231107224 */ /* 0x000fe200078e0210 */
[C---:B------:R-:W-:Y:S01]  /*6e90*/  SHF.L.U32 R49, R60.reuse, 0x10, RZ ;  /* 0x000000103c317819 */ /* 0x040fe200000006ff */
[C---:B------:R-:W-:Y:S01]  /*6ea0*/  IMAD R17, R47.reuse, R21, RZ ;  /* 0x000000152f117224 */ /* 0x040fe200078e02ff */
[----:B------:R-:W-:Y:S01]  /*6eb0*/  SHF.L.U32 R51, R60, 0x8, RZ ;  /* 0x000000083c337819 */ /* 0x000fe200000006ff */
[C---:B------:R-:W-:Y:S01]  /*6ec0*/  IMAD R18, R47.reuse, R22, RZ ;  /* 0x000000162f127224 */ /* 0x040fe200078e02ff */
[----:B------:R-:W-:Y:S01]  /*6ed0*/  SHF.R.S32.HI R49, RZ, 0x18, R49 ;  /* 0x00000018ff317819 */ /* 0x000fe20000011431 */
[C---:B------:R-:W-:Y:S01]  /*6ee0*/  IMAD R23, R47.reuse, R23, RZ ;  /* 0x000000172f177224 */ /* 0x040fe200078e02ff */
[----:B------:R-:W-:Y:S01]  /*6ef0*/  SHF.R.S32.HI R51, RZ, 0x18, R51 ;  /* 0x00000018ff337819 */ /* 0x000fe20000011433 */
[----:B------:R-:W-:Y:S01]  /*6f00*/  IMAD R20, R47, R24, RZ ;  /* 0x000000182f147224 */ /* 0x000fe200078e02ff */
[----:B------:R-:W-:Y:S01]  /*6f10*/  I2IP.S8.S32.SAT R71, R19, R14, RZ ;  /* 0x0000000e13477239 */ /* 0x000fe200000014ff */
[----:B------:R-:W-:Y:S02]  /*6f20*/  IMAD R17, R49, R50, R17 ;  /* 0x0000003231117224 */ /* 0x000fe400078e0211 */
[----:B------:R-:W-:Y:S01]  /*6f30*/  IMAD.SHL.U32 R49, R61, 0x100, RZ ;  /* 0x000001003d317824 */ /* 0x000fe200078e00ff */
[----:B------:R-:W-:Y:S01]  /*6f40*/  I2IP.S8.S32.SAT R71, R13, R12, R71 ;  /* 0x0000000c0d477239 */ /* 0x000fe20000001447 */
[-C--:B------:R-:W-:Y:S01]  /*6f50*/  IMAD R18, R51, R50.reuse, R18 ;  /* 0x0000003233127224 */ /* 0x080fe200078e0212 */
[----:B------:R-:W-:Y:S01]  /*6f60*/  SHF.R.S32.HI R51, RZ, 0x18, R61 ;  /* 0x00000018ff337819 */ /* 0x000fe2000001143d */
[C---:B------:R-:W-:Y:S01]  /*6f70*/  IMAD R21, R47.reuse, R25, RZ ;  /* 0x000000192f157224 */ /* 0x040fe200078e02ff */
[----:B------:R-:W-:Y:S01]  /*6f80*/  SHF.R.S32.HI R49, RZ, 0x18, R49 ;  /* 0x00000018ff317819 */ /* 0x000fe20000011431 */
[----:B------:R-:W-:Y:S01]  /*6f90*/  IMAD R23, R52, R50, R23 ;  /* 0x0000003234177224 */ /* 0x000fe200078e0217 */
[----:B------:R1:W-:Y:S01]  /*6fa0*/  STS.128 [R95+UR49+0x5200], R68 ;  /* 0x005200445f007988 */ /* 0x0003e20008000c31 */
[----:B------:R-:W-:Y:S01]  /*6fb0*/  IMAD R22, R47, R26, RZ ;  /* 0x0000001a2f167224 */ /* 0x000fe200078e02ff */
[C---:B------:R-:W-:Y:S01]  /*6fc0*/  SHF.L.U32 R52, R62.reuse, 0x10, RZ ;  /* 0x000000103e347819 */ /* 0x040fe200000006ff */
        /* <DEDUP_REMOVED lines=9> */
[----:B------:R-:W-:Y:S01]  /*7060*/  SHF.R.S32.HI R49, RZ, 0x18, R62 ;  /* 0x00000018ff317819 */ /* 0x000fe2000001143e */
[----:B------:R-:W-:Y:S01]  /*7070*/  IMAD R25, R47, R29, RZ ;  /* 0x0000001d2f197224 */ /* 0x000fe200078e02ff */
[----:B------:R-:W-:Y:S01]  /*7080*/  SHF.R.S32.HI R54, RZ, 0x18, R63 ;  /* 0x00000018ff367819 */ /* 0x000fe2000001143f */
[-C--:B------:R-:W-:Y:S01]  /*7090*/  IMAD R27, R51, R50.reuse, R27 ;  /* 0x00000032331b7224 */ /* 0x080fe200078e021b */
[----:B------:R-:W-:Y:S01]  /*70a0*/  PRMT R51, R63, 0x8880, RZ ;  /* 0x000088803f337816 */ /* 0x000fe200000000ff */
[----:B------:R-:W-:Y:S01]  /*70b0*/  IMAD R24, R53, R50, R24 ;  /* 0x0000003235187224 */ /* 0x000fe200078e0218 */
[----:B------:R-:W-:Y:S01]  /*70c0*/  SHF.L.U32 R53, R63, 0x8, RZ ;  /* 0x000000083f357819 */ /* 0x000fe200000006ff */
[----:B------:R-:W-:Y:S01]  /*70d0*/  IMAD R26, R47, R30, RZ ;  /* 0x0000001e2f1a7224 */ /* 0x000fe200078e02ff */
[----:B------:R-:W-:Y:S01]  /*70e0*/  I2IP.S8.S32.SAT R73, R27, R22, RZ ;  /* 0x000000161b497239 */ /* 0x000fe200000014ff */
[----:B------:R-:W-:Y:S01]  /*70f0*/  IMAD R25, R52, R50, R25 ;  /* 0x0000003234197224 */ /* 0x000fe200078e0219 */
[----:B------:R-:W-:Y:S01]  /*7100*/  SHF.L.U32 R52, R63, 0x10, RZ ;  /* 0x000000103f347819 */ /* 0x000fe200000006ff */
[C---:B------:R-:W-:Y:S01]  /*7110*/  IMAD R31, R47.reuse, R31, RZ ;  /* 0x0000001f2f1f7224 */ /* 0x040fe200078e02ff */
[----:B------:R-:W-:Y:S01]  /*7120*/  SHF.R.S32.HI R53, RZ, 0x18, R53 ;  /* 0x00000018ff357819 */ /* 0x000fe20000011435 */
[----:B------:R-:W-:Y:S01]  /*7130*/  IMAD R28, R47, R32, RZ ;  /* 0x000000202f1c7224 */ /* 0x000fe200078e02ff */
[----:B------:R-:W-:Y:S01]  /*7140*/  SHF.R.S32.HI R52, RZ, 0x18, R52 ;  /* 0x00000018ff347819 */ /* 0x000fe20000011434 */
[----:B------:R-:W-:Y:S01]  /*7150*/  IMAD R26, R55, R50, R26 ;  /* 0x00000032371a7224 */ /* 0x000fe200078e021a */
[----:B------:R-:W-:Y:S01]  /*7160*/  I2IP.S8.S32.SAT R77, R21, R20, R73 ;  /* 0x00000014154d7239 */ /* 0x000fe20000001449 */
[----:B------:R-:W-:Y:S01]  /*7170*/  IMAD R29, R47, R33, RZ ;  /* 0x000000212f1d7224 */ /* 0x000fe200078e02ff */
[----:B------:R-:W-:Y:S01]  /*7180*/  LEA R73, R100, UR49, 0x3 ;  /* 0x0000003164497c11 */ /* 0x000fe2000f8e18ff */
        /* <DEDUP_REMOVED lines=8> */
[----:B------:R-:W-:Y:S01]  /*7210*/  @P6 SHF.L.U32 R74, R99, 0x1f, RZ ;  /* 0x0000001f634a6819 */ /* 0x000fe200000006ff */
        /* <DEDUP_REMOVED lines=12> */
[----:B------:R-:W-:Y:S02]  /*72e0*/  UIADD3 UR8, UP0, UPT, UR52, 0x680, URZ ;  /* 0x0000068034087890 */ /* 0x000fe4000ff1e0ff */
[----:B------:R-:W-:Y:S02]  /*72f0*/  UIADD3 UR5, UPT, UPT, UR41, 0x40, URZ ;  /* 0x0000004029057890 */ /* 0x000fe4000fffe0ff */
[----:B------:R-:W-:Y:S02]  /*7300*/  UIADD3 UR4, UPT, UPT, UR49, 0x5200, URZ ;  /* 0x0000520031047890 */ /* 0x000fe4000fffe0ff */
[----:B------:R-:W-:Y:S01]  /*7310*/  UIADD3.X UR9, UPT, UPT, URZ, UR53, URZ, UP0, !UPT ;  /* 0x00000035ff097290 */ /* 0x000fe200087fe4ff */
[----:B------:R-:W-:Y:S01]  /*7320*/  UMOV UR6, UR42 ;  /* 0x0000002a00067c82 */ /* 0x000fe20008000000 */
[----:B------:R-:W-:Y:S07]  /*7330*/  UMOV UR7, UR36 ;  /* 0x0000002400077c82 */ /* 0x000fee0008000000 */
[----:B------:R2:W-:Y:S01]  /*7340*/  UTMASTG.3D [UR4], [UR8] ;  /* 0x00000004080073b5 */ /* 0x0005e20008010000 */
[----:B------:R0:W-:Y:S01]  /*7350*/  UTMACMDFLUSH ;  /* 0x00000000000079b7 */ /* 0x0001e20000000000 */
[----:B--2---:R-:W-:Y:S04]  /*7360*/  DEPBAR.LE SB0, 0x1 ;  /* 0x000080400000791a */ /* 0x004fe80000000000 */
.L_x_106:
[----:B------:R-:W-:Y:S05]  /*7370*/  BSYNC.RECONVERGENT B0 ;  /* 0x0000000000007941 */ /* 0x000fea0003800200 */
.L_x_105:
        /* <DEDUP_REMOVED lines=14> */
.L_x_110:
[----:B------:R-:W-:Y:S05]  /*7460*/  BSYNC B0 ;  /* 0x0000000000007941 */ /* 0x000fea0003800000 */
.L_x_109:
        /* <DEDUP_REMOVED lines=18> */
.L_x_108:
[----:B------:R-:W-:Y:S05]  /*7590*/  BSYNC B1 ;  /* 0x0000000000017941 */ /* 0x000fea0003800000 */
.L_x_107:
        /* <DEDUP_REMOVED lines=21> */
.L_x_112:
        /* <DEDUP_REMOVED lines=8> */
[----:B------:R-:W-:Y:S02]  /*7770*/  ISETP.NE.AND P6, PT, R72, RZ, PT ;  /* 0x000000ff4800720c */ /* 0x000fe40003fc5270 */
[----:B------:R-:W-:Y:S01]  /*7780*/  SHF.R.S32.HI R53, RZ, 0x18, R53 ;  /* 0x00000018ff357819 */ /* 0x000fe20000011435 */
[----:B------:R-:W-:Y:S01]  /*7790*/  LDTM.16dp32bit_t0_t15.x32 R4, tmem[UR4+0x80] ;  /* 0x00008004000479ee */ /* 0x000fe20008a80000 */
[----:B------:R-:W2:Y:S01]  /*77a0*/  LDTM.16dp32bit_t16_t31.x32 R4, tmem[UR4+0xa0] ;  /* 0x0000a004000479ee */ /* 0x000ea20008aa0000 */
[----:B------:R-:W-:Y:S02]  /*77b0*/  SHF.R.S32.HI R54, RZ, 0x18, R58 ;  /* 0x00000018ff367819 */ /* 0x000fe4000001143a */
[----:B----4-:R-:W-:Y:S02]  /*77c0*/  SHF.L.U32 R55, R62, 0x8, RZ ;  /* 0x000000083e377819 */ /* 0x010fe400000006ff */
[----:B------:R-:W-:Y:S02]  /*77d0*/  ISETP.NE.AND P0, PT, R105, RZ, PT ;  /* 0x000000ff6900720c */ /* 0x000fe40003f05270 */
[----:B------:R-:W-:Y:S01]  /*77e0*/  SHF.R.S32.HI R55, RZ, 0x18, R55 ;  /* 0x00000018ff377819 */ /* 0x000fe20000011437 */
        /* <DEDUP_REMOVED lines=132> */
[----:B------:R-:W-:Y:S02]  /*8030*/  UIADD3 UR8, UP0, UPT, UR52, 0x680, URZ ;  /* 0x0000068034087890 */ /* 0x000fe4000ff1e0ff */
[----:B------:R-:W-:Y:S02]  /*8040*/  UIADD3 UR5, UPT, UPT, UR41, 0x80, URZ ;  /* 0x0000008029057890 */ /* 0x000fe4000fffe0ff */
[----:B------:R-:W-:Y:S01]  /*8050*/  MOV R104, UR10 ;  /* 0x0000000a00687c02 */ /* 0x000fe20008000f00 */
[----:B------:R-:W-:Y:S01]  /*8060*/  UIADD3.X UR9, UPT, UPT, URZ, UR53, URZ, UP0, !UPT ;  /* 0x00000035ff097290 */ /* 0x000fe200087fe4ff */
[----:B------:R-:W-:Y:S02]  /*8070*/  UMOV UR6, UR42 ;  /* 0x0000002a00067c82 */ /* 0x000fe40008000000 */
[----:B------:R-:W-:Y:S01]  /*8080*/  R2UR UR4, R104 ;  /* 0x00000000680472ca */ /* 0x000fe200000e0000 */
[----:B------:R-:W-:Y:S11]  /*8090*/  UMOV UR7, UR36 ;  /* 0x0000002400077c82 */ /* 0x000ff60008000000 */
[----:B------:R-:W-:Y:S01]  /*80a0*/  @!UPT UIADD3 URZ, UPT, UPT, URZ, URZ, URZ ;  /* 0x000000fffffff290 */ /* 0x000fe2000fffe0ff */
[----:B------:R2:W-:Y:S01]  /*80b0*/  UTMASTG.3D [UR4], [UR8] ;  /* 0x00000004080073b5 */ /* 0x0005e20008010000 */
[----:B------:R0:W-:Y:S01]  /*80c0*/  UTMACMDFLUSH ;  /* 0x00000000000079b7 */ /* 0x0001e20000000000 */
[----:B--2---:R-:W-:Y:S04]  /*80d0*/  DEPBAR.LE SB0, 0x1 ;  /* 0x000080400000791a */ /* 0x004fe80000000000 */
.L_x_114:
[----:B------:R-:W-:Y:S05]  /*80e0*/  BSYNC.RECONVERGENT B0 ;  /* 0x0000000000007941 */ /* 0x000fea0003800200 */
.L_x_113:
        /* <DEDUP_REMOVED lines=14> */
.L_x_118:
[----:B------:R-:W-:Y:S05]  /*81d0*/  BSYNC B0 ;  /* 0x0000000000007941 */ /* 0x000fea0003800000 */
.L_x_117:
        /* <DEDUP_REMOVED lines=18> */
.L_x_116:
[----:B------:R-:W-:Y:S05]  /*8300*/  BSYNC B1 ;  /* 0x0000000000017941 */ /* 0x000fea0003800000 */
.L_x_115:
        /* <DEDUP_REMOVED lines=21> */
.L_x_120:
[----:B------:R-:W-:Y:S01]  /*8460*/  ISETP.NE.AND P0, PT, R105, RZ, PT ;  /* 0x000000ff6900720c */ /* 0x000fe20003f05270 */
[----:B------:R-:W-:Y:S05]  /*8470*/  WARPSYNC.ALL ;  /* 0x0000000000007948 */ /* 0x000fea0003800000 */
[----:B------:R-:W-:Y:S01]  /*8480*/  IMAD.SHL.U32 R80, R57, 0x100, RZ ;  /* 0x0000010039507824 */ /* 0x000fe200078e00ff */
[----:B------:R-:W-:Y:S01]  /*8490*/  R2UR UR4, R48 ;  /* 0x00000000300472ca */ /* 0x000fe200000e0000 */
[----:B-1----:R-:W-:Y:S01]  /*84a0*/  IMAD.SHL.U32 R74, R59, 0x100, RZ ;  /* 0x000001003b4a7824 */ /* 0x002fe200078e00ff */
[C---:B------:R-:W-:Y:S01]  /*84b0*/  SHF.L.U32 R51, R56.reuse, 0x10, RZ ;  /* 0x0000001038337819 */ /* 0x040fe200000006ff */
[----:B----4-:R-:W-:Y:S01]  /*84c0*/  IMAD.SHL.U32 R68, R61, 0x100, RZ ;  /* 0x000001003d447824 */ /* 0x010fe200078e00ff */
[C---:B------:R-:W-:Y:S01]  /*84d0*/  PRMT R49, R56.reuse, 0x8880, RZ ;  /* 0x0000888038317816 */ /* 0x040fe200000000ff */
[----:B------:R-:W-:Y:S01]  /*84e0*/  BSSY.RECONVERGENT B0, `(.L_x_121) ;  /* 0x000009e000007945 */ /* 0x000fe20003800200 */
[----:B------:R-:W-:Y:S02]  /*84f0*/  SHF.L.U32 R53, R56, 0x8, RZ ;  /* 0x0000000838357819 */ /* 0x000fe400000006ff */
[----:B------:R-:W-:Y:S02]  /*8500*/  SHF.R.S32.HI R51, RZ, 0x18, R51 ;  /* 0x00000018ff337819 */ /* 0x000fe40000011433 */
[C---:B------:R-:W-:Y:S02]  /*8510*/  PRMT R82, R57.reuse, 0x8880, RZ ;  /* 0x0000888039527816 */ /* 0x040fe400000000ff */
[----:B------:R-:W-:Y:S01]  /*8520*/  SHF.R.S32.HI R53, RZ, 0x18, R53 ;  /* 0x00000018ff357819 */ /* 0x000fe20000011435 */
[----:B------:R-:W-:Y:S01]  /*8530*/  LDTM.16dp32bit_t0_t15.x32 R4, tmem[UR4+0xc0] ;  /* 0x0000c004000479ee */ /* 0x000fe20008a80000 */
[----:B------:R-:W1:Y:S01]  /*8540*/  LDTM.16dp32bit_t16_t31.x32 R4, tmem[UR4+0xe0] ;  /* 0x0000e004000479ee */ /* 0x000e620008aa0000 */
[----:B------:R-:W-:Y:S01]  /*8550*/  NOP ;  /* 0x0000000000007918 */ /* 0x000fe20000000000 */
[----:B------:R-:W-:Y:S02]  /*8560*/  R2UR UR5, R108 ;  /* 0x000000006c0572ca */ /* 0x000fe400000e0000 */
[----:B------:R-:W-:Y:S02]  /*8570*/  SHF.R.S32.HI R52, RZ, 0x18, R56 ;  /* 0x00000018ff347819 */ /* 0x000fe40000011438 */
[----:B------:R-:W-:Y:S02]  /*8580*/  SHF.L.U32 R81, R57, 0x10, RZ ;  /* 0x0000001039517819 */ /* 0x000fe400000006ff */
[C---:B------:R-:W-:Y:S02]  /*8590*/  PRMT R79, R58.reuse, 0x8880, RZ ;  /* 0x000088803a4f7816 */ /* 0x040fe400000000ff */
[----:B------:R-:W-:Y:S02]  /*85a0*/  SHF.R.S32.HI R54, RZ, 0x18, R57 ;  /* 0x00000018ff367819 */ /* 0x000fe40000011439 */
[----:B------:R-:W-:Y:S02]  /*85b0*/  SHF.L.U32 R78, R58, 0x10, RZ ;  /* 0x000000103a4e7819 */ /* 0x000fe400000006ff */
[C---:B------:R-:W-:Y:S01]  /*85c0*/  PRMT R76, R59.reuse, 0x8880, RZ ;  /* 0x000088803b4c7816 */ /* 0x040fe200000000ff */
[----:B------:R-:W-:Y:S01]  /*85d0*/  UIADD3 UR5, UPT, UPT, UR5, 0xc0, URZ ;  /* 0x000000c005057890 */ /* 0x000fe2000fffe0ff */
[----:B------:R-:W-:Y:S02]  /*85e0*/  SHF.R.S32.HI R55, RZ, 0x18, R58 ;  /* 0x00000018ff377819 */ /* 0x000fe4000001143a */
[----:B------:R-:W-:Y:S01]  /*85f0*/  SHF.L.U32 R75, R59, 0x10, RZ ;  /* 0x000000103b4b7819 */ /* 0x000fe200000006ff */
[----:B------:R-:W-:Y:S01]  /*8600*/  UPRMT UR5, UR37, 0x654, UR5 ;  /* 0x0000065425057896 */ /* 0x000fe20008000005 */
[C---:B------:R-:W-:Y:S02]  /*8610*/  PRMT R73, R60.reuse, 0x8880, RZ ;  /* 0x000088803c497816 */ /* 0x040fe400000000ff */
[----:B------:R-:W-:Y:S01]  /*8620*/  SHF.R.S32.HI R56, RZ, 0x18, R59 ;  /* 0x00000018ff387819 */ /* 0x000fe2000001143b */
[C---:B-1----:R-:W-:Y:S01]  /*8630*/  IMAD R4, R47.reuse, R4, RZ ;  /* 0x000000042f047224 */ /* 0x042fe200078e02ff */
[----:B------:R-:W-:Y:S01]  /*8640*/  SHF.L.U32 R72, R60, 0x10, RZ ;  /* 0x000000103c487819 */ /* 0x000fe200000006ff */
[----:B------:R-:W-:Y:S01]  /*8650*/  IMAD R5, R47, R5, RZ ;  /* 0x000000052f057224 */ /* 0x000fe200078e02ff */
[----:B------:R-:W-:Y:S01]  /*8660*/  PRMT R70, R61, 0x8880, RZ ;  /* 0x000088803d467816 */ /* 0x000fe200000000ff */
[----:B------:R-:W-:Y:S01]  /*8670*/  IMAD R6, R47, R6, RZ ;  /* 0x000000062f067224 */ /* 0x000fe200078e02ff */
[----:B------:R-:W-:Y:S01]  /*8680*/  SYNCS.ARRIVE.TRANS64.RED.A1T0 RZ, [UR5], RZ ;  /* 0x000000ffffff79a7 */ /* 0x000fe20008100405 */
[----:B------:R-:W-:Y:S01]  /*8690*/  IMAD R4, R49, R50, R4 ;  /* 0x0000003231047224 */ /* 0x000fe200078e0204 */
[----:B------:R-:W-:Y:S01]  /*86a0*/  MOV R49, R82 ;  /* 0x0000005200317202 */ /* 0x000fe20000000f00 */
[----:B------:R-:W-:Y:S01]  /*86b0*/  IMAD R7, R47, R7, RZ ;  /* 0x000000072f077224 */ /* 0x000fe200078e02ff */
[----:B------:R-:W-:Y:S01]  /*86c0*/  SHF.R.S32.HI R57, RZ, 0x18, R60 ;  /* 0x00000018ff397819 */ /* 0x000fe2000001143c */
[-C--:B------:R-:W-:Y:S01]  /*86d0*/  IMAD R5, R51, R50.reuse, R5 ;  /* 0x0000003233057224 */ /* 0x080fe200078e0205 */
[----:B------:R-:W-:Y:S01]  /*86e0*/  SHF.R.S32.HI R51, RZ, 0x18, R81 ;  /* 0x00000018ff337819 */ /* 0x000fe20000011451 */
[----:B------:R-:W-:Y:S01]  /*86f0*/  IMAD R6, R53, R50, R6 ;  /* 0x0000003235067224 */ /* 0x000fe200078e0206 */
[----:B------:R-:W-:Y:S01]  /*8700*/  SHF.R.S32.HI R53, RZ, 0x18, R80 ;  /* 0x00000018ff357819 */ /* 0x000fe20000011450 */
[----:B------:R-:W-:Y:S01]  /*8710*/  IMAD R8, R47, R8, RZ ;  /* 0x000000082f087224 */ /* 0x000fe200078e02ff */
[----:B------:R-:W-:Y:S01]  /*8720*/  SHF.L.U32 R69, R61, 0x10, RZ ;  /* 0x000000103d457819 */ /* 0x000fe200000006ff */
[----:B------:R-:W-:Y:S01]  /*8730*/  IMAD R7, R52, R50, R7 ;  /* 0x0000003234077224 */ /* 0x000fe200078e0207 */
[----:B------:R-:W-:Y:S01]  /*8740*/  SHF.R.S32.HI R52, RZ, 0x18, R75 ;  /* 0x00000018ff347819 */ /* 0x000fe2000001144b */
[C---:B------:R-:W-:Y:S01]  /*8750*/  IMAD R9, R47.reuse, R9, RZ ;  /* 0x000000092f097224 */ /* 0x040fe200078e02ff */
[----:B------:R-:W-:Y:S01]  /*8760*/  PRMT R67, R62, 0x8880, RZ ;  /* 0x000088803e437816 */ /* 0x000fe200000000ff */
[----:B------:R-:W-:Y:S01]  /*8770*/  IMAD R10, R47, R10, RZ ;  /* 0x0000000a2f0a7224 */ /* 0x000fe200078e02ff */
[----:B------:R-:W-:Y:S01]  /*8780*/  I2IP.S8.S32.SAT R112, R7, R6, RZ ;  /* 0x0000000607707239 */ /* 0x000fe200000014ff */
[----:B------:R-:W-:Y:S01]  /*8790*/  IMAD R8, R49, R50, R8 ;  /* 0x0000003231087224 */ /* 0x000fe200078e0208 */
[----:B------:R-:W-:Y:S01]  /*87a0*/  MOV R49, R79 ;  /* 0x0000004f00317202 */ /* 0x000fe20000000f00 */
[----:B------:R-:W-:Y:S01]  /*87b0*/  IMAD R11, R47, R11, RZ ;  /* 0x0000000b2f0b7224 */ /* 0x000fe200078e02ff */
[----:B------:R-:W-:Y:S01]  /*87c0*/  I2IP.S8.S32.SAT R112, R5, R4, R112 ;  /* 0x0000000405707239 */ /* 0x000fe20000001470 */
[-C--:B------:R-:W-:Y:S01]  /*87d0*/  IMAD R9, R51, R50.reuse, R9 ;  /* 0x0000003233097224 */ /* 0x080fe200078e0209 */
[----:B------:R-:W-:Y:S01]  /*87e0*/  SHF.R.S32.HI R51, RZ, 0x18, R78 ;  /* 0x00000018ff337819 */ /* 0x000fe2000001144e */
[----:B------:R-:W-:Y:S01]  /*87f0*/  IMAD R10, R53, R50, R10 ;  /* 0x00000032350a7224 */ /* 0x000fe200078e020a */
[----:B------:R-:W-:Y:S01]  /*8800*/  SHF.R.S32.HI R53, RZ, 0x18, R74 ;  /* 0x00000018ff357819 */ /* 0x000fe2000001144a */
[C---:B------:R-:W-:Y:S01]  /*8810*/  IMAD R12, R47.reuse, R12, RZ ;  /* 0x0000000c2f0c7224 */ /* 0x040fe200078e02ff */
[----:B------:R-:W-:Y:S01]  /*8820*/  SHF.L.U32 R77, R58, 0x8, RZ ;  /* 0x000000083a4d7819 */ /* 0x000fe200000006ff */
[-C--:B------:R-:W-:Y:S01]  /*8830*/  IMAD R11, R54, R50.reuse, R11 ;  /* 0x00000032360b7224 */ /* 0x080fe200078e020b */
[----:B------:R-:W-:Y:S01]  /*8840*/  SHF.R.S32.HI R58, RZ, 0x18, R61 ;  /* 0x00000018ff3a7819 */ /* 0x000fe2000001143d */
[----:B------:R-:W-:Y:S01]  /*8850*/  IMAD R13, R47, R13, RZ ;  /* 0x0000000d2f0d7224 */ /* 0x000fe200078e02ff */
[----:B------:R-:W-:Y:S01]  /*8860*/  SHF.L.U32 R66, R62, 0x10, RZ ;  /* 0x000000103e427819 */ /* 0x000fe200000006ff */
[----:B------:R-:W-:Y:S01]  /*8870*/  IMAD R12, R49, R50, R12 ;  /* 0x00000032310c7224 */ /* 0x000fe200078e020c */
[----:B------:R-:W-:Y:S01]  /*8880*/  SHF.R.S32.HI R49, RZ, 0x18, R77 ;  /* 0x00000018ff317819 */ /* 0x000fe2000001144d */
[----:B------:R-:W-:Y:S01]  /*8890*/  IMAD R14, R47, R14, RZ ;  /* 0x0000000e2f0e7224 */ /* 0x000fe200078e02ff */
[----:B------:R-:W-:Y:S01]  /*88a0*/  I2IP.S8.S32.SAT R113, R11, R10, RZ ;  /* 0x0000000a0b717239 */ /* 0x000fe200000014ff */
[----:B------:R-:W-:Y:S01]  /*88b0*/  IMAD R15, R47, R15, RZ ;  /* 0x0000000f2f0f7224 */ /* 0x000fe200078e02ff */
[----:B------:R-:W-:Y:S01]  /*88c0*/  PRMT R64, R63, 0x8880, RZ ;  /* 0x000088803f407816 */ /* 0x000fe200000000ff */
[----:B------:R-:W-:Y:S01]  /*88d0*/  IMAD R13, R51, R50, R13 ;  /* 0x00000032330d7224 */ /* 0x000fe200078e020d */
[----:B------:R-:W-:Y:S01]  /*88e0*/  MOV R51, R76 ;  /* 0x0000004c00337202 */ /* 0x000fe20000000f00 */
[----:B------:R-:W-:Y:S01]  /*88f0*/  IMAD R16, R47, R16, RZ ;  /* 0x000000102f107224 */ /* 0x000fe200078e02ff */
[----:B------:R-:W-:Y:S01]  /*8900*/  I2IP.S8.S32.SAT R113, R9, R8, R113 ;  /* 0x0000000809717239 */ /* 0x000fe20000001471 */
[-C--:B------:R-:W-:Y:S01]  /*8910*/  IMAD R14, R49, R50.reuse, R14 ;  /* 0x00000032310e7224 */ /* 0x080fe200078e020e */
[----:B------:R-:W-:Y:S01]  /*8920*/  SHF.R.S32.HI R59, RZ, 0x18, R62 ;  /* 0x00000018ff3b7819 */ /* 0x000fe2000001143e */
[----:B------:R-:W-:Y:S01]  /*8930*/  IMAD R17, R47, R17, RZ ;  /* 0x000000112f117224 */ /* 0x000fe200078e02ff */
[----:B------:R-:W-:Y:S01]  /*8940*/  SHF.L.U32 R71, R60, 0x8, RZ ;  /* 0x000000083c477819 */ /* 0x000fe200000006ff */
[----:B------:R-:W-:Y:S01]  /*8950*/  IMAD R15, R55, R50, R15 ;  /* 0x00000032370f7224 */ /* 0x000fe200078e020f */
[----:B------:R-:W-:Y:S01]  /*8960*/  SHF.R.S32.HI R60, RZ, 0x18, R63 ;  /* 0x00000018ff3c7819 */ /* 0x000fe2000001143f */
[----:B------:R-:W-:Y:S01]  /*8970*/  IMAD R18, R47, R18, RZ ;  /* 0x000000122f127224 */ /* 0x000fe200078e02ff */
[----:B------:R-:W-:Y:S01]  /*8980*/  SHF.L.U32 R65, R62, 0x8, RZ ;  /* 0x000000083e417819 */ /* 0x000fe200000006ff */
[----:B------:R-:W-:Y:S01]  /*8990*/  IMAD R16, R51, R50, R16 ;  /* 0x0000003233107224 */ /* 0x000fe200078e0210 */
[----:B------:R-:W-:Y:S01]  /*89a0*/  I2IP.S8.S32.SAT R114, R15, R14, RZ ;  /* 0x0000000e0f727239 */ /* 0x000fe200000014ff */
[----:B------:R-:W-:Y:S01]  /*89b0*/  IMAD R19, R47, R19, RZ ;  /* 0x000000132f137224 */ /* 0x000fe200078e02ff */
[----:B------:R-:W-:Y:S01]  /*89c0*/  SHF.R.S32.HI R51, RZ, 0x18, R72 ;  /* 0x00000018ff337819 */ /* 0x000fe20000011448 */
[----:B------:R-:W-:Y:S01]  /*89d0*/  IMAD R17, R52, R50, R17 ;  /* 0x0000003234117224 */ /* 0x000fe200078e0211 */
[----:B------:R-:W-:Y:S01]  /*89e0*/  I2IP.S8.S32.SAT R114, R13, R12, R114 ;  /* 0x0000000c0d727239 */ /* 0x000fe20000001472 */
[----:B------:R-:W-:Y:S01]  /*89f0*/  IMAD R0, R47, R20, RZ ;  /* 0x000000142f007224 */ /* 0x000fe200078e02ff */
[----:B------:R-:W-:Y:S01]  /*8a00*/  SHF.R.S32.HI R52, RZ, 0x18, R71 ;  /* 0x00000018ff347819 */ /* 0x000fe20000011447 */
[-C--:B------:R-:W-:Y:S01]  /*8a10*/  IMAD R18, R53, R50.reuse, R18 ;  /* 0x0000003235127224 */ /* 0x080fe200078e0212 */
[----:B------:R-:W-:Y:S01]  /*8a20*/  SHF.R.S32.HI R53, RZ, 0x18, R68 ;  /* 0x00000018ff357819 */ /* 0x000fe20000011444 */
[----:B------:R-:W-:Y:S01]  /*8a30*/  IMAD.MOV.U32 R49, RZ, RZ, R73 ;  /* 0x000000ffff317224 */ /* 0x000fe200078e0049 */
[----:B------:R-:W-:Y:S01]  /*8a40*/  SHF.L.U32 R62, R63, 0x10, RZ ;  /* 0x000000103f3e7819 */ /* 0x000fe200000006ff */
[C---:B------:R-:W-:Y:S01]  /*8a50*/  IMAD R2, R47.reuse, R21, RZ ;  /* 0x000000152f027224 */ /* 0x040fe200078e02ff */
[----:B------:R-:W-:Y:S01]  /*8a60*/  IADD3 R44, PT, PT, R44, 0x1, RZ ;  /* 0x000000012c2c7810 */ /* 0x000fe20007ffe0ff */
[----:B------:R-:W-:Y:S02]  /*8a70*/  IMAD R19, R56, R50, R19 ;  /* 0x0000003238137224 */ /* 0x000fe400078e0213 */
[----:B------:R-:W-:Y:S02]  /*8a80*/  IMAD R3, R47, R22, RZ ;  /* 0x000000162f037224 */ /* 0x000fe400078e02ff */
[----:B------:R-:W-:Y:S01]  /*8a90*/  IMAD R0, R49, R50, R0 ;  /* 0x0000003231007224 */ /* 0x000fe200078e0200 */
[----:B------:R-:W-:Y:S01]  /*8aa0*/  I2IP.S8.S32.SAT R115, R19, R18, RZ ;  /* 0x0000001213737239 */ /* 0x000fe200000014ff */
[----:B------:R-:W-:Y:S01]  /*8ab0*/  IMAD R23, R47, R23, RZ ;  /* 0x000000172f177224 */ /* 0x000fe200078e02ff */
[----:B------:R-:W-:Y:S01]  /*8ac0*/  MOV R49, R70 ;  /* 0x0000004600317202 */ /* 0x000fe20000000f00 */
[----:B------:R-:W-:Y:S01]  /*8ad0*/  IMAD R2, R51, R50, R2 ;  /* 0x0000003233027224 */ /* 0x000fe200078e0202 */
[----:B------:R-:W-:Y:S01]  /*8ae0*/  I2IP.S8.S32.SAT R115, R17, R16, R115 ;  /* 0x0000001011737239 */ /* 0x000fe20000001473 */
[C---:B------:R-:W-:Y:S01]  /*8af0*/  IMAD R20, R47.reuse, R24, RZ ;  /* 0x000000182f147224 */ /* 0x040fe200078e02ff */
[----:B------:R-:W-:Y:S01]  /*8b00*/  SHF.R.S32.HI R51, RZ, 0x18, R69 ;  /* 0x00000018ff337819 */ /* 0x000fe20000011445 */
[-C--:B------:R-:W-:Y:S01]  /*8b10*/  IMAD R3, R52, R50.reuse, R3 ;  /* 0x0000003234037224 */ /* 0x080fe200078e0203 */
[----:B------:R-:W-:Y:S01]  /*8b20*/  SHF.R.S32.HI R52, RZ, 0x18, R62 ;  /* 0x00000018ff347819 */ /* 0x000fe2000001143e */
[----:B------:R-:W-:Y:S01]  /*8b30*/  IMAD R21, R47, R25, RZ ;  /* 0x000000192f157224 */ /* 0x000fe200078e02ff */
[----:B------:R1:W-:Y:S01]  /*8b40*/  STS.128 [R95+UR49+0x5200], R112 ;  /* 0x005200705f007988 */ /* 0x0003e20008000c31 */
[----:B------:R-:W-:Y:S02]  /*8b50*/  IMAD R23, R57, R50, R23 ;  /* 0x0000003239177224 */ /* 0x000fe400078e0217 */
[----:B------:R-:W-:Y:S02]  /*8b60*/  IMAD R22, R47, R26, RZ ;  /* 0x0000001a2f167224 */ /* 0x000fe400078e02ff */
[-C--:B------:R-:W-:Y:S01]  /*8b70*/  IMAD R20, R49, R50.reuse, R20 ;  /* 0x0000003231147224 */ /* 0x080fe200078e0214 */
[----:B------:R-:W-:Y:S01]  /*8b80*/  I2IP.S8.S32.SAT R111, R23, R3, RZ ;  /* 0x00000003176f7239 */ /* 0x000fe200000014ff */
[----:B------:R-:W-:Y:S01]  /*8b90*/  IMAD R27, R47, R27, RZ ;  /* 0x0000001b2f1b7224 */ /* 0x000fe200078e02ff */
[----:B------:R-:W-:Y:S01]  /*8ba0*/  MOV R49, R67 ;  /* 0x0000004300317202 */ /* 0x000fe20000000f00 */
[----:B------:R-:W-:Y:S01]  /*8bb0*/  IMAD R21, R51, R50, R21 ;  /* 0x0000003233157224 */ /* 0x000fe200078e0215 */
[----:B------:R-:W-:Y:S01]  /*8bc0*/  I2IP.S8.S32.SAT R116, R2, R0, R111 ;  /* 0x0000000002747239 */ /* 0x000fe2000000146f */
[----:B------:R-:W-:Y:S01]  /*8bd0*/  IMAD R24, R47, R28, RZ ;  /* 0x0000001c2f187224 */ /* 0x000fe200078e02ff */
[----:B------:R-:W-:Y:S01]  /*8be0*/  SHF.R.S32.HI R51, RZ, 0x18, R66 ;  /* 0x00000018ff337819 */ /* 0x000fe20000011442 */
[-C--:B------:R-:W-:Y:S02]  /*8bf0*/  IMAD R22, R53, R50.reuse, R22 ;  /* 0x0000003235167224 */ /* 0x080fe400078e0216 */
[-C--:B------:R-:W-:Y:S02]  /*8c00*/  IMAD R27, R58, R50.reuse, R27 ;  /* 0x000000323a1b7224 */ /* 0x080fe400078e021b */
[----:B------:R-:W-:Y:S02]  /*8c10*/  IMAD R25, R47, R29, RZ ;  /* 0x0000001d2f197224 */ /* 0x000fe400078e02ff */
[----:B------:R-:W-:Y:S01]  /*8c20*/  IMAD R24, R49, R50, R24 ;  /* 0x0000003231187224 */ /* 0x000fe200078e0218 */
[----:B------:R-:W-:Y:S01]  /*8c30*/  SHF.R.S32.HI R49, RZ, 0x18, R65 ;  /* 0x00000018ff317819 */ /* 0x000fe20000011441 */
[----:B------:R-:W-:Y:S01]  /*8c40*/  IMAD R26, R47, R30, RZ ;  /* 0x0000001e2f1a7224 */ /* 0x000fe200078e02ff */
[----:B------:R-:W-:Y:S01]  /*8c50*/  I2IP.S8.S32.SAT R117, R27, R22, RZ ;  /* 0x000000161b757239 */ /* 0x000fe200000014ff */
[----:B------:R-:W-:Y:S02]  /*8c60*/  IMAD.SHL.U32 R61, R63, 0x100, RZ ;  /* 0x000001003f3d7824 */ /* 0x000fe400078e00ff */
[----:B------:R-:W-:Y:S01]  /*8c70*/  IMAD R31, R47, R31, RZ ;  /* 0x0000001f2f1f7224 */ /* 0x000fe200078e02ff */
[----:B------:R-:W-:Y:S01]  /*8c80*/  I2IP.S8.S32.SAT R117, R21, R20, R117 ;  /* 0x0000001415757239 */ /* 0x000fe20000001475 */
[----:B------:R-:W-:Y:S01]  /*8c90*/  IMAD R25, R51, R50, R25 ;  /* 0x0000003233197224 */ /* 0x000fe200078e0219 */
[----:B------:R-:W-:Y:S01]  /*8ca0*/  MOV R51, R64 ;  /* 0x0000004000337202 */ /* 0x000fe20000000f00 */
[----:B------:R-:W-:Y:S01]  /*8cb0*/  IMAD R28, R47, R32, RZ ;  /* 0x000000202f1c7224 */ /* 0x000fe200078e02ff */
[----:B------:R-:W-:Y:S01]  /*8cc0*/  SHF.R.S32.HI R53, RZ, 0x18, R61 ;  /* 0x00000018ff357819 */ /* 0x000fe2000001143d */
[-C--:B------:R-:W-:Y:S02]  /*8cd0*/  IMAD R26, R49, R50.reuse, R26 ;  /* 0x00000032311a7224 */ /* 0x080fe400078e021a */
[----:B------:R-:W-:Y:S02]  /*8ce0*/  IMAD R29, R47, R33, RZ ;  /* 0x000000212f1d7224 */ /* 0x000fe400078e02ff */
[-C--:B------:R-:W-:Y:S02]  /*8cf0*/  IMAD R31, R59, R50.reuse, R31 ;  /* 0x000000323b1f7224 */ /* 0x080fe400078e021f */
[----:B------:R-:W-:Y:S02]  /*8d00*/  IMAD R28, R51, R50, R28 ;  /* 0x00000032331c7224 */ /* 0x000fe400078e021c */
[----:B------:R-:W-:Y:S01]  /*8d10*/  IMAD R30, R47, R34, RZ ;  /* 0x000000222f1e7224 */ /* 0x000fe200078e02ff */
[----:B------:R-:W-:Y:S01]  /*8d20*/  I2IP.S8.S32.SAT R108, R31, R26, RZ ;  /* 0x0000001a1f6c7239 */ /* 0x000fe200000014ff */
[----:B------:R-:W-:Y:S02]  /*8d30*/  IMAD R29, R52, R50, R29 ;  /* 0x00000032341d7224 */ /* 0x000fe400078e021d */
[----:B------:R-:W-:Y:S01]  /*8d40*/  IMAD R35, R47, R35, RZ ;  /* 0x000000232f237224 */ /* 0x000fe200078e02ff */
[----:B------:R-:W-:Y:S01]  /*8d50*/  I2IP.S8.S32.SAT R118, R25, R24, R108 ;  /* 0x0000001819767239 */ /* 0x000fe2000000146c */
[-C--:B------:R-:W-:Y:S02]  /*8d60*/  IMAD R30, R53, R50.reuse, R30 ;  /* 0x00000032351e7224 */ /* 0x080fe400078e021e */
        /* <DEDUP_REMOVED lines=21> */
.L_x_122:
[----:B------:R-:W-:Y:S05]  /*8ec0*/  BSYNC.RECONVERGENT B0 ;  /* 0x0000000000007941 */ /* 0x000fea0003800200 */
.L_x_121:
[----:B------:R-:W-:Y:S01]  /*8ed0*/  BAR.SYNC.DEFER_BLOCKING 0x1, 0x80 ;  /* 0x0042000000007b1d */ /* 0x000fe20000010000 */
[----:B------:R-:W-:Y:S01]  /*8ee0*/  ISETP.NE.AND P2, PT, R106, RZ, PT ;  /* 0x000000ff6a00720c */ /* 0x000fe20003f45270 */
[----:B------:R-:W-:Y:S01]  /*8ef0*/  IMAD.IADD R20, R43, 0x1, R83 ;  /* 0x000000012b147824 */ /* 0x000fe200078e0253 */
[----:B------:R-:W-:Y:S01]  /*8f00*/  ISETP.NE.AND P0, PT, R107, 0x2, PT ;  /* 0x000000026b00780c */ /* 0x000fe20003f05270 */
[----:B------:R-:W-:Y:S01]  /*8f10*/  IMAD.IADD R21, R45, 0x1, R90 ;  /* 0x000000012d157824 */ /* 0x000fe200078e025a */
[----:B------:R-:W-:Y:S02]  /*8f20*/  ISETP.NE.AND P1, PT, R44, 0x4, PT ;  /* 0x000000042c00780c */ /* 0x000fe40003f25270 */
[----:B------:R-:W-:Y:S02]  /*8f30*/  SEL R0, RZ, 0x1, P0 ;  /* 0x00000001ff007807 */ /* 0x000fe40000000000 */
[----:B------:R-:W-:Y:S02]  /*8f40*/  SEL R3, RZ, 0x1, P1 ;  /* 0x00000001ff037807 */ /* 0x000fe40000800000 */
[----:B------:R-:W-:Y:S02]  /*8f50*/  LOP3.LUT R101, R101, R0, RZ, 0x3c, !PT ;  /* 0x0000000065657212 */ /* 0x000fe400078e3cff */
[----:B------:R-:W-:Y:S02]  /*8f60*/  LOP3.LUT R102, R102, R3, RZ, 0x3c, !PT ;  /* 0x0000000366667212 */ /* 0x000fe400078e3cff */
[----:B------:R-:W-:Y:S02]  /*8f70*/  @P2 R2UR UR36, R98 ;  /* 0x00000000622422ca */ /* 0x000fe400000e0000 */
[----:B------:R-:W-:Y:S02]  /*8f80*/  SEL R107, R107, RZ, P0 ;  /* 0x000000ff6b6b7207 */ /* 0x000fe40000000000 */
[----:B------:R-:W-:Y:S01]  /*8f90*/  SEL R44, R44, RZ, P1 ;  /* 0x000000ff2c2c7207 */ /* 0x000fe20000800000 */
[----:B------:R-:W-:Y:S10]  /*8fa0*/  @P2 BRA `(.L_x_123) ;  /* 0xffffffbc00282947 */ /* 0x000ff4000383ffff */
[----:B------:R-:W-:Y:S05]  /*8fb0*/  EXIT ;  /* 0x000000000000794d */ /* 0x000fea0003800000 */
.L_x_19:
[----:B--2---:R2:W1:Y:S02]  /*8fc0*/  SYNCS.PHASECHK.TRANS64.TRYWAIT P0, [R3+URZ+0xf0], R2 ;  /* 0x0000f002030075a7 */ /* 0x00446400080011ff */
[----:B-1----:R-:W-:Y:S05]  /*8fd0*/  @!P0 NANOSLEEP.SYNCS 0x989680 ;  /* 0x009896800000895d */ /* 0x002fea0003900000 */
[----:B------:R-:W1:Y:S02]  /*8fe0*/  @!P0 SYNCS.PHASECHK.TRANS64 P0, [R3+URZ+0xf0], R2 ;  /* 0x0000f002030085a7 */ /* 0x000e6400080010ff */
[----:B-1----:R-:W-:Y:S05]  /*8ff0*/  @!P0 BRA `(.L_x_19) ;  /* 0xfffffffc00f08947 */ /* 0x002fea000383ffff */
[----:B------:R-:W-:Y:S05]  /*9000*/  BRA `(.L_x_124) ;  /* 0xffffff84006c7947 */ /* 0x000fea000383ffff */
.L_x_22:
[----:B-1----:R-:W-:-:S07]  /*9010*/  MOV R2, UR33 ;  /* 0x0000002100027c02 */ /* 0x002fce0008000f00 */
.L_x_125:
[----:B-1----:R1:W2:Y:S02]  /*9020*/  SYNCS.PHASECHK.TRANS64.TRYWAIT P0, [R2+URZ+0x18], R5 ;  /* 0x00001805020075a7 */ /* 0x0022a400080011ff */
[----:B--2---:R-:W-:Y:S05]  /*9030*/  @!P0 NANOSLEEP.SYNCS 0x989680 ;  /* 0x009896800000895d */ /* 0x004fea0003900000 */
[----:B------:R-:W2:Y:S02]  /*9040*/  @!P0 SYNCS.PHASECHK.TRANS64 P0, [R2+URZ+0x18], R5 ;  /* 0x00001805020085a7 */ /* 0x000ea400080010ff */
[----:B--2---:R-:W-:Y:S05]  /*9050*/  @!P0 BRA `(.L_x_125) ;  /* 0xfffffffc00f08947 */ /* 0x004fea000383ffff */
[----:B------:R-:W-:Y:S05]  /*9060*/  BRA `(.L_x_21) ;  /* 0xffffff8400bc7947 */ /* 0x000fea000383ffff */
.L_x_28:
[----:B-1----:R-:W-:-:S07]  /*9070*/  MOV R2, UR17 ;  /* 0x0000001100027c02 */ /* 0x002fce0008000f00 */
.L_x_126:
[----:B-1----:R1:W2:Y:S02]  /*9080*/  SYNCS.PHASECHK.TRANS64.TRYWAIT P0, [R2+URZ+0x18], R5 ;  /* 0x00001805020075a7 */ /* 0x0022a400080011ff */
[----:B--2---:R-:W-:Y:S05]  /*9090*/  @!P0 NANOSLEEP.SYNCS 0x989680 ;  /* 0x009896800000895d */ /* 0x004fea0003900000 */
[----:B------:R-:W2:Y:S02]  /*90a0*/  @!P0 SYNCS.PHASECHK.TRANS64 P0, [R2+URZ+0x18], R5 ;  /* 0x00001805020085a7 */ /* 0x000ea400080010ff */
[----:B--2---:R-:W-:Y:S05]  /*90b0*/  @!P0 BRA `(.L_x_126) ;  /* 0xfffffffc00f08947 */ /* 0x004fea000383ffff */
[----:B------:R-:W-:Y:S05]  /*90c0*/  BRA `(.L_x_27) ;  /* 0xffffff8800647947 */ /* 0x000fea000383ffff */
.L_x_32:
[----:B-1----:R1:W2:Y:S02]  /*90d0*/  SYNCS.PHASECHK.TRANS64.TRYWAIT P0, [R2+URZ+0x80], R3 ;  /* 0x00008003020075a7 */ /* 0x0022a400080011ff */
[----:B--2---:R-:W-:Y:S05]  /*90e0*/  @!P0 NANOSLEEP.SYNCS 0x989680 ;  /* 0x009896800000895d */ /* 0x004fea0003900000 */
[----:B------:R-:W2:Y:S02]  /*90f0*/  @!P0 SYNCS.PHASECHK.TRANS64 P0, [R2+URZ+0x80], R3 ;  /* 0x00008003020085a7 */ /* 0x000ea400080010ff */
[----:B--2---:R-:W-:Y:S05]  /*9100*/  @!P0 BRA `(.L_x_32) ;  /* 0xfffffffc00f08947 */ /* 0x004fea000383ffff */
[----:B------:R-:W-:Y:S05]  /*9110*/  BRA `(.L_x_127) ;  /* 0xffffff8800f47947 */ /* 0x000fea000383ffff */
.L_x_36:
[----:B----4-:R-:W-:-:S07]  /*9120*/  MOV R0, UR5 ;  /* 0x0000000500007c02 */ /* 0x010fce0008000f00 */
.L_x_128:
[----:B-1----:R1:W2:Y:S02]  /*9130*/  SYNCS.PHASECHK.TRANS64.TRYWAIT P0, [R0+URZ], R3 ;  /* 0x00000003000075a7 */ /* 0x0022a400080011ff */
[----:B--2---:R-:W-:Y:S05]  /*9140*/  @!P0 NANOSLEEP.SYNCS 0x989680 ;  /* 0x009896800000895d */ /* 0x004fea0003900000 */
[----:B------:R-:W2:Y:S02]  /*9150*/  @!P0 SYNCS.PHASECHK.TRANS64 P0, [R0+URZ], R3 ;  /* 0x00000003000085a7 */ /* 0x000ea400080010ff */
[----:B--2---:R-:W-:Y:S05]  /*9160*/  @!P0 BRA `(.L_x_128) ;  /* 0xfffffffc00f08947 */ /* 0x004fea000383ffff */
[----:B------:R-:W-:Y:S05]  /*9170*/  BRA `(.L_x_129) ;  /* 0xffffff9000647947 */ /* 0x000fea000383ffff */
.L_x_37:
[----:B----4-:R-:W-:-:S07]  /*9180*/  MOV R0, UR5 ;  /* 0x0000000500007c02 */ /* 0x010fce0008000f00 */
.L_x_130:
[----:B-1----:R1:W2:Y:S02]  /*9190*/  SYNCS.PHASECHK.TRANS64.TRYWAIT P0, [R0+URZ], R3 ;  /* 0x00000003000075a7 */ /* 0x0022a400080011ff */
[----:B--2---:R-:W-:Y:S05]  /*91a0*/  @!P0 NANOSLEEP.SYNCS 0x989680 ;  /* 0x009896800000895d */ /* 0x004fea0003900000 */
[----:B------:R-:W2:Y:S02]  /*91b0*/  @!P0 SYNCS.PHASECHK.TRANS64 P0, [R0+URZ], R3 ;  /* 0x00000003000085a7 */ /* 0x000ea400080010ff */
[----:B--2---:R-:W-:Y:S05]  /*91c0*/  @!P0 BRA `(.L_x_130) ;  /* 0xfffffffc00f08947 */ /* 0x004fea000383ffff */
[----:B------:R-:W-:Y:S05]  /*91d0*/  BRA `(.L_x_131) ;  /* 0xffffff9000707947 */ /* 0x000fea000383ffff */
.L_x_40:
[----:B-1----:R1:W2:Y:S02]  /*91e0*/  SYNCS.PHASECHK.TRANS64.TRYWAIT P0, [R0+URZ+0xe0], R5 ;  /* 0x0000e005000075a7 */ /* 0x0022a400080011ff */
[----:B--2---:R-:W-:Y:S05]  /*91f0*/  @!P0 NANOSLEEP.SYNCS 0x989680 ;  /* 0x009896800000895d */ /* 0x004fea0003900000 */
[----:B------:R-:W2:Y:S02]  /*9200*/  @!P0 SYNCS.PHASECHK.TRANS64 P0, [R0+URZ+0xe0], R5 ;  /* 0x0000e005000085a7 */ /* 0x000ea400080010ff */
[----:B--2---:R-:W-:Y:S05]  /*9210*/  @!P0 BRA `(.L_x_40) ;  /* 0xfffffffc00f08947 */ /* 0x004fea000383ffff */
[----:B------:R-:W-:Y:S05]  /*9220*/  BRA `(.L_x_132) ;  /* 0xffffff9000cc7947 */ /* 0x000fea000383ffff */
.L_x_41:
[----:B------:R-:W-:-:S07]  /*9230*/  MOV R0, UR5 ;  /* 0x0000000500007c02 */ /* 0x000fce0008000f00 */
.L_x_133:
[----:B-1----:R1:W2:Y:S02]  /*9240*/  SYNCS.PHASECHK.TRANS64.TRYWAIT P0, [R0+URZ+0x90], R5 ;  /* 0x00009005000075a7 */ /* 0x0022a400080011ff */
[----:B--2---:R-:W-:Y:S05]  /*9250*/  @!P0 NANOSLEEP.SYNCS 0x989680 ;  /* 0x009896800000895d */ /* 0x004fea0003900000 */
[----:B------:R-:W2:Y:S02]  /*9260*/  @!P0 SYNCS.PHASECHK.TRANS64 P0, [R0+URZ+0x90], R5 ;  /* 0x00009005000085a7 */ /* 0x000ea400080010ff */
[----:B--2---:R-:W-:Y:S05]  /*9270*/  @!P0 BRA `(.L_x_133) ;  /* 0xfffffffc00f08947 */ /* 0x004fea000383ffff */
[----:B------:R-:W-:Y:S05]  /*9280*/  BRA `(.L_x_134) ;  /* 0xffffff9000dc7947 */ /* 0x000fea000383ffff */
.L_x_42:
[----:B-1----:R1:W2:Y:S02]  /*9290*/  SYNCS.PHASECHK.TRANS64.TRYWAIT P1, [R0+URZ+0x80], R5 ;  /* 0x00008005000075a7 */ /* 0x0022a400080211ff */
[----:B--2---:R-:W-:Y:S05]  /*92a0*/  @!P1 NANOSLEEP.SYNCS 0x989680 ;  /* 0x009896800000995d */ /* 0x004fea0003900000 */
[----:B------:R-:W2:Y:S02]  /*92b0*/  @!P1 SYNCS.PHASECHK.TRANS64 P1, [R0+URZ+0x80], R5 ;  /* 0x00008005000095a7 */ /* 0x000ea400080210ff */
[----:B--2---:R-:W-:Y:S05]  /*92c0*/  @!P1 BRA `(.L_x_42) ;  /* 0xfffffffc00f09947 */ /* 0x004fea000383ffff */
[----:B------:R-:W-:Y:S05]  /*92d0*/  BRA `(.L_x_135) ;  /* 0xffffff94000c7947 */ /* 0x000fea000383ffff */
.L_x_45:
[----:B------:R-:W-:-:S07]  /*92e0*/  MOV R0, UR5 ;  /* 0x0000000500007c02 */ /* 0x000fce0008000f00 */
.L_x_136:
[----:B-1----:R1:W2:Y:S02]  /*92f0*/  SYNCS.PHASECHK.TRANS64.TRYWAIT P0, [R0+URZ+0x90], R3 ;  /* 0x00009003000075a7 */ /* 0x0022a400080011ff */
[----:B--2---:R-:W-:Y:S05]  /*9300*/  @!P0 NANOSLEEP.SYNCS 0x989680 ;  /* 0x009896800000895d */ /* 0x004fea0003900000 */
[----:B------:R-:W2:Y:S02]  /*9310*/  @!P0 SYNCS.PHASECHK.TRANS64 P0, [R0+URZ+0x90], R3 ;  /* 0x00009003000085a7 */ /* 0x000ea400080010ff */
[----:B--2---:R-:W-:Y:S05]  /*9320*/  @!P0 BRA `(.L_x_136) ;  /* 0xfffffffc00f08947 */ /* 0x004fea000383ffff */
[----:B------:R-:W-:Y:S05]  /*9330*/  BRA `(.L_x_44) ;  /* 0xffffff9400607947 */ /* 0x000fea000383ffff */
.L_x_52:
[----:B-1----:R1:W2:Y:S02]  /*9340*/  SYNCS.PHASECHK.TRANS64.TRYWAIT P1, [R0+URZ+0x80], R5 ;  /* 0x00008005000075a7 */ /* 0x0022a400080211ff */
[----:B--2---:R-:W-:Y:S05]  /*9350*/  @!P1 NANOSLEEP.SYNCS 0x989680 ;  /* 0x009896800000995d */ /* 0x004fea0003900000 */
[----:B------:R-:W2:Y:S02]  /*9360*/  @!P1 SYNCS.PHASECHK.TRANS64 P1, [R0+URZ+0x80], R5 ;  /* 0x00008005000095a7 */ /* 0x000ea400080210ff */
[----:B--2---:R-:W-:Y:S05]  /*9370*/  @!P1 BRA `(.L_x_52) ;  /* 0xfffffffc00f09947 */ /* 0x004fea000383ffff */
[----:B------:R-:W-:Y:S05]  /*9380*/  BRA `(.L_x_137) ;  /* 0xffffff9800d07947 */ /* 0x000fea000383ffff */
.L_x_53:
[----:B------:R-:W-:-:S07]  /*9390*/  MOV R3, UR7 ;  /* 0x0000000700037c02 */ /* 0x000fce0008000f00 */
.L_x_138:
[----:B-1----:R1:W2:Y:S02]  /*93a0*/  SYNCS.PHASECHK.TRANS64.TRYWAIT P0, [R3+URZ+0xc0], R0 ;  /* 0x0000c000030075a7 */ /* 0x0022a400080011ff */
[----:B--2---:R-:W-:Y:S05]  /*93b0*/  @!P0 NANOSLEEP.SYNCS 0x989680 ;  /* 0x009896800000895d */ /* 0x004fea0003900000 */
[----:B------:R-:W2:Y:S02]  /*93c0*/  @!P0 SYNCS.PHASECHK.TRANS64 P0, [R3+URZ+0xc0], R0 ;  /* 0x0000c000030085a7 */ /* 0x000ea400080010ff */
[----:B--2---:R-:W-:Y:S05]  /*93d0*/  @!P0 BRA `(.L_x_138) ;  /* 0xfffffffc00f08947 */ /* 0x004fea000383ffff */
[----:B------:R-:W-:Y:S05]  /*93e0*/  BRA `(.L_x_139) ;  /* 0xffffff9c00207947 */ /* 0x000fea000383ffff */
.L_x_56:
[----:B------:R-:W-:Y:S07]  /*93f0*/  MOV R0, UR6 ;  /* 0x0000000600007c02 */ /* 0x000fee0008000f00 */
.L_x_140:
[----:B-1----:R1:W2:Y:S02]  /*9400*/  SYNCS.PHASECHK.TRANS64.TRYWAIT P0, [R0+URZ], R3 ;  /* 0x00000003000075a7 */ /* 0x0022a400080011ff */
[----:B--2---:R-:W-:Y:S05]  /*9410*/  @!P0 NANOSLEEP.SYNCS 0x989680 ;  /* 0x009896800000895d */ /* 0x004fea0003900000 */
[----:B------:R-:W2:Y:S02]  /*9420*/  @!P0 SYNCS.PHASECHK.TRANS64 P0, [R0+URZ], R3 ;  /* 0x00000003000085a7 */ /* 0x000ea400080010ff */
[----:B--2---:R-:W-:Y:S05]  /*9430*/  @!P0 BRA `(.L_x_140) ;  /* 0xfffffffc00f08947 */ /* 0x004fea000383ffff */
[----:B------:R-:W-:Y:S05]  /*9440*/  BRA `(.L_x_55) ;  /* 0xffffff9c003c7947 */ /* 0x000fea000383ffff */
.L_x_59:
[----:B------:R-:W-:-:S07]  /*9450*/  MOV R0, UR6 ;  /* 0x0000000600007c02 */ /* 0x000fce0008000f00 */
.L_x_141:
[----:B--2---:R2:W4:Y:S02]  /*9460*/  SYNCS.PHASECHK.TRANS64.TRYWAIT P0, [R0+URZ], R3 ;  /* 0x00000003000075a7 */ /* 0x00452400080011ff */
[----:B----4-:R-:W-:Y:S05]  /*9470*/  @!P0 NANOSLEEP.SYNCS 0x989680 ;  /* 0x009896800000895d */ /* 0x010fea0003900000 */
[----:B------:R-:W4:Y:S02]  /*9480*/  @!P0 SYNCS.PHASECHK.TRANS64 P0, [R0+URZ], R3 ;  /* 0x00000003000085a7 */ /* 0x000f2400080010ff */
[----:B----4-:R-:W-:Y:S05]  /*9490*/  @!P0 BRA `(.L_x_141) ;  /* 0xfffffffc00f08947 */ /* 0x010fea000383ffff */
[----:B------:R-:W-:Y:S05]  /*94a0*/  BRA `(.L_x_142) ;  /* 0xffffffa000187947 */ /* 0x000fea000383ffff */
.L_x_60:
[----:B------:R-:W-:-:S07]  /*94b0*/  MOV R0, UR6 ;  /* 0x0000000600007c02 */ /* 0x000fce0008000f00 */
.L_x_143:
[----:B-1----:R1:W2:Y:S02]  /*94c0*/  SYNCS.PHASECHK.TRANS64.TRYWAIT P0, [R0+URZ], R3 ;  /* 0x00000003000075a7 */ /* 0x0022a400080011ff */
[----:B--2---:R-:W-:Y:S05]  /*94d0*/  @!P0 NANOSLEEP.SYNCS 0x989680 ;  /* 0x009896800000895d */ /* 0x004fea0003900000 */
[----:B------:R-:W2:Y:S02]  /*94e0*/  @!P0 SYNCS.PHASECHK.TRANS64 P0, [R0+URZ], R3 ;  /* 0x00000003000085a7 */ /* 0x000ea400080010ff */
[----:B--2---:R-:W-:Y:S05]  /*94f0*/  @!P0 BRA `(.L_x_143) ;  /* 0xfffffffc00f08947 */ /* 0x004fea000383ffff */
[----:B------:R-:W-:Y:S05]  /*9500*/  BRA `(.L_x_144) ;  /* 0xffffffa000247947 */ /* 0x000fea000383ffff */
.L_x_61:
[----:B------:R-:W-:-:S07]  /*9510*/  MOV R0, UR6 ;  /* 0x0000000600007c02 */ /* 0x000fce0008000f00 */
.L_x_145:
[----:B-1----:R1:W2:Y:S02]  /*9520*/  SYNCS.PHASECHK.TRANS64.TRYWAIT P0, [R0+URZ], R3 ;  /* 0x00000003000075a7 */ /* 0x0022a400080011ff */
[----:B--2---:R-:W-:Y:S05]  /*9530*/  @!P0 NANOSLEEP.SYNCS 0x989680 ;  /* 0x009896800000895d */ /* 0x004fea0003900000 */
[----:B------:R-:W2:Y:S02]  /*9540*/  @!P0 SYNCS.PHASECHK.TRANS64 P0, [R0+URZ], R3 ;  /* 0x00000003000085a7 */ /* 0x000ea400080010ff */
[----:B--2---:R-:W-:Y:S05]  /*9550*/  @!P0 BRA `(.L_x_145) ;  /* 0xfffffffc00f08947 */ /* 0x004fea000383ffff */
[----:B------:R-:W-:Y:S05]  /*9560*/  BRA `(.L_x_146) ;  /* 0xffffffa000307947 */ /* 0x000fea000383ffff */
.L_x_62:
[----:B------:R-:W-:-:S07]  /*9570*/  MOV R0, UR7 ;  /* 0x0000000700007c02 */ /* 0x000fce0008000f00 */
.L_x_147:
[----:B-1----:R1:W2:Y:S02]  /*9580*/  SYNCS.PHASECHK.TRANS64.TRYWAIT P0, [R0+URZ], R3 ;  /* 0x00000003000075a7 */ /* 0x0022a400080011ff */
[----:B--2---:R-:W-:Y:S05]  /*9590*/  @!P0 NANOSLEEP.SYNCS 0x989680 ;  /* 0x009896800000895d */ /* 0x004fea0003900000 */
[----:B------:R-:W2:Y:S02]  /*95a0*/  @!P0 SYNCS.PHASECHK.TRANS64 P0, [R0+URZ], R3 ;  /* 0x00000003000085a7 */ /* 0x000ea400080010ff */
[----:B--2---:R-:W-:Y:S05]  /*95b0*/  @!P0 BRA `(.L_x_147) ;  /* 0xfffffffc00f08947 */ /* 0x004fea000383ffff */
[----:B------:R-:W-:Y:S05]  /*95c0*/  BRA `(.L_x_148) ;  /* 0xffffffa0003c7947 */ /* 0x000fea000383ffff */
.L_x_67:
[----:B--2---:R2:W3:Y:S02]  /*95d0*/  SYNCS.PHASECHK.TRANS64.TRYWAIT P0, [R0+URZ+0x80], R3 ;  /* 0x00008003000075a7 */ /* 0x0044e400080011ff */
[----:B---3--:R-:W-:Y:S05]  /*95e0*/  @!P0 NANOSLEEP.SYNCS 0x989680 ;  /* 0x009896800000895d */ /* 0x008fea0003900000 */
[----:B------:R-:W3:Y:S02]  /*95f0*/  @!P0 SYNCS.PHASECHK.TRANS64 P0, [R0+URZ+0x80], R3 ;  /* 0x00008003000085a7 */ /* 0x000ee400080010ff */
[----:B---3--:R-:W-:Y:S05]  /*9600*/  @!P0 BRA `(.L_x_67) ;  /* 0xfffffffc00f08947 */ /* 0x008fea000383ffff */
[----:B------:R-:W-:Y:S05]  /*9610*/  BRA `(.L_x_149) ;  /* 0xffffffa400487947 */ /* 0x000fea000383ffff */
.L_x_70:
[----:B------:R-:W-:Y:S07]  /*9620*/  MOV R0, UR7 ;  /* 0x0000000700007c02 */ /* 0x000fee0008000f00 */
.L_x_150:
[----:B--2---:R2:W3:Y:S02]  /*9630*/  SYNCS.PHASECHK.TRANS64.TRYWAIT P0, [R0+URZ+0x78], R3 ;  /* 0x00007803000075a7 */ /* 0x0044e400080011ff */
[----:B---3--:R-:W-:Y:S05]  /*9640*/  @!P0 NANOSLEEP.SYNCS 0x989680 ;  /* 0x009896800000895d */ /* 0x008fea0003900000 */
[----:B------:R-:W3:Y:S02]  /*9650*/  @!P0 SYNCS.PHASECHK.TRANS64 P0, [R0+URZ+0x78], R3 ;  /* 0x00007803000085a7 */ /* 0x000ee400080010ff */
[----:B---3--:R-:W-:Y:S05]  /*9660*/  @!P0 BRA `(.L_x_150) ;  /* 0xfffffffc00f08947 */ /* 0x008fea000383ffff */
[----:B------:R-:W-:Y:S05]  /*9670*/  BRA `(.L_x_69) ;  /* 0xffffffa800287947 */ /* 0x000fea000383ffff */
.L_x_73:
[----:B------:R-:W-:Y:S07]  /*9680*/  MOV R3, UR7 ;  /* 0x0000000700037c02 */ /* 0x000fee0008000f00 */
.L_x_151:
[----:B-1----:R1:W2:Y:S02]  /*9690*/  SYNCS.PHASECHK.TRANS64.TRYWAIT P0, [R3+URZ+0x50], R12 ;  /* 0x0000500c030075a7 */ /* 0x0022a400080011ff */
[----:B--2---:R-:W-:Y:S05]  /*96a0*/  @!P0 NANOSLEEP.SYNCS 0x989680 ;  /* 0x009896800000895d */ /* 0x004fea0003900000 */
[----:B------:R-:W2:Y:S02]  /*96b0*/  @!P0 SYNCS.PHASECHK.TRANS64 P0, [R3+URZ+0x50], R12 ;  /* 0x0000500c030085a7 */ /* 0x000ea400080010ff */
[----:B--2---:R-:W-:Y:S05]  /*96c0*/  @!P0 BRA `(.L_x_151) ;  /* 0xfffffffc00f08947 */ /* 0x004fea000383ffff */
[----:B------:R-:W-:Y:S05]  /*96d0*/  BRA `(.L_x_152) ;  /* 0xffffffa800a07947 */ /* 0x000fea000383ffff */
.L_x_74:
[----:B-1----:R-:W-:Y:S07]  /*96e0*/  MOV R3, UR7 ;  /* 0x0000000700037c02 */ /* 0x002fee0008000f00 */
.L_x_153:
[----:B-1----:R1:W2:Y:S02]  /*96f0*/  SYNCS.PHASECHK.TRANS64.TRYWAIT P0, [R3+URZ+0x58], R12 ;  /* 0x0000580c030075a7 */ /* 0x0022a400080011ff */
[----:B--2---:R-:W-:Y:S05]  /*9700*/  @!P0 NANOSLEEP.SYNCS 0x989680 ;  /* 0x009896800000895d */ /* 0x004fea0003900000 */
[----:B------:R-:W2:Y:S02]  /*9710*/  @!P0 SYNCS.PHASECHK.TRANS64 P0, [R3+URZ+0x58], R12 ;  /* 0x0000580c030085a7 */ /* 0x000ea400080010ff */
[----:B--2---:R-:W-:Y:S05]  /*9720*/  @!P0 BRA `(.L_x_153) ;  /* 0xfffffffc00f08947 */ /* 0x004fea000383ffff */
[----:B------:R-:W-:Y:S05]  /*9730*/  BRA `(.L_x_154) ;  /* 0xffffffa800dc7947 */ /* 0x000fea000383ffff */
.L_x_75:
[----:B-1----:R-:W-:Y:S07]  /*9740*/  MOV R3, UR7 ;  /* 0x0000000700037c02 */ /* 0x002fee0008000f00 */
.L_x_155:
[----:B-1----:R1:W2:Y:S02]  /*9750*/  SYNCS.PHASECHK.TRANS64.TRYWAIT P0, [R3+URZ+0x60], R12 ;  /* 0x0000600c030075a7 */ /* 0x0022a400080011ff */
[----:B--2---:R-:W-:Y:S05]  /*9760*/  @!P0 NANOSLEEP.SYNCS 0x989680 ;  /* 0x009896800000895d */ /* 0x004fea0003900000 */
[----:B------:R-:W2:Y:S02]  /*9770*/  @!P0 SYNCS.PHASECHK.TRANS64 P0, [R3+URZ+0x60], R12 ;  /* 0x0000600c030085a7 */ /* 0x000ea400080010ff */
[----:B--2---:R-:W-:Y:S05]  /*9780*/  @!P0 BRA `(.L_x_155) ;  /* 0xfffffffc00f08947 */ /* 0x004fea000383ffff */
[----:B------:R-:W-:Y:S05]  /*9790*/  BRA `(.L_x_156) ;  /* 0xffffffac00247947 */ /* 0x000fea000383ffff */
.L_x_76:
[----:B------:R-:W-:Y:S07]  /*97a0*/  MOV R3, UR7 ;  /* 0x0000000700037c02 */ /* 0x000fee0008000f00 */
.L_x_157:
[----:B-1----:R1:W2:Y:S02]  /*97b0*/  SYNCS.PHASECHK.TRANS64.TRYWAIT P0, [R3+URZ+0x68], R12 ;  /* 0x0000680c030075a7 */ /* 0x0022a400080011ff */
[----:B--2---:R-:W-:Y:S05]  /*97c0*/  @!P0 NANOSLEEP.SYNCS 0x989680 ;  /* 0x009896800000895d */ /* 0x004fea0003900000 */
[----:B------:R-:W2:Y:S02]  /*97d0*/  @!P0 SYNCS.PHASECHK.TRANS64 P0, [R3+URZ+0x68], R12 ;  /* 0x0000680c030085a7 */ /* 0x000ea400080010ff */
[----:B--2---:R-:W-:Y:S05]  /*97e0*/  @!P0 BRA `(.L_x_157) ;  /* 0xfffffffc00f08947 */ /* 0x004fea000383ffff */
[----:B------:R-:W-:Y:S05]  /*97f0*/  BRA `(.L_x_158) ;  /* 0xffffffac00ac7947 */ /* 0x000fea000383ffff */
.L_x_78:
[----:B------:R-:W-:-:S07]  /*9800*/  MOV R0, UR7 ;  /* 0x0000000700007c02 */ /* 0x000fce0008000f00 */
.L_x_159:
[----:B-1----:R1:W3:Y:S02]  /*9810*/  SYNCS.PHASECHK.TRANS64.TRYWAIT P0, [R0+URZ+0x50], R3 ;  /* 0x00005003000075a7 */ /* 0x0022e400080011ff */
[----:B---3--:R-:W-:Y:S05]  /*9820*/  @!P0 NANOSLEEP.SYNCS 0x989680 ;  /* 0x009896800000895d */ /* 0x008fea0003900000 */
[----:B------:R-:W3:Y:S02]  /*9830*/  @!P0 SYNCS.PHASECHK.TRANS64 P0, [R0+URZ+0x50], R3 ;  /* 0x00005003000085a7 */ /* 0x000ee400080010ff */
[----:B---3--:R-:W-:Y:S05]  /*9840*/  @!P0 BRA `(.L_x_159) ;  /* 0xfffffffc00f08947 */ /* 0x008fea000383ffff */
[----:B------:R-:W-:Y:S05]  /*9850*/  BRA `(.L_x_160) ;  /* 0xffffffb0001c7947 */ /* 0x000fea000383ffff */
.L_x_79:
[----:B-1----:R-:W-:-:S07]  /*9860*/  MOV R0, UR7 ;  /* 0x0000000700007c02 */ /* 0x002fce0008000f00 */
.L_x_161:
[----:B-1----:R1:W3:Y:S02]  /*9870*/  SYNCS.PHASECHK.TRANS64.TRYWAIT P0, [R0+URZ+0x58], R3 ;  /* 0x00005803000075a7 */ /* 0x0022e400080011ff */
[----:B---3--:R-:W-:Y:S05]  /*9880*/  @!P0 NANOSLEEP.SYNCS 0x989680 ;  /* 0x009896800000895d */ /* 0x008fea0003900000 */
[----:B------:R-:W3:Y:S02]  /*9890*/  @!P0 SYNCS.PHASECHK.TRANS64 P0, [R0+URZ+0x58], R3 ;  /* 0x00005803000085a7 */ /* 0x000ee400080010ff */
[----:B---3--:R-:W-:Y:S05]  /*98a0*/  @!P0 BRA `(.L_x_161) ;  /* 0xfffffffc00f08947 */ /* 0x008fea000383ffff */
[----:B------:R-:W-:Y:S05]  /*98b0*/  BRA `(.L_x_162) ;  /* 0xffffffb0000c7947 */ /* 0x000fea000383ffff */
.L_x_80:
[----:B-1----:R-:W-:-:S07]  /*98c0*/  MOV R0, UR7 ;  /* 0x0000000700007c02 */ /* 0x002fce0008000f00 */
.L_x_163:
[----:B-1----:R1:W3:Y:S02]  /*98d0*/  SYNCS.PHASECHK.TRANS64.TRYWAIT P0, [R0+URZ+0x60], R3 ;  /* 0x00006003000075a7 */ /* 0x0022e400080011ff */
[----:B---3--:R-:W-:Y:S05]  /*98e0*/  @!P0 NANOSLEEP.SYNCS 0x989680 ;  /* 0x009896800000895d */ /* 0x008fea0003900000 */
[----:B------:R-:W3:Y:S02]  /*98f0*/  @!P0 SYNCS.PHASECHK.TRANS64 P0, [R0+URZ+0x60], R3 ;  /* 0x00006003000085a7 */ /* 0x000ee400080010ff */
[----:B---3--:R-:W-:Y:S05]  /*9900*/  @!P0 BRA `(.L_x_163) ;  /* 0xfffffffc00f08947 */ /* 0x008fea000383ffff */
[----:B------:R-:W-:Y:S05]  /*9910*/  BRA `(.L_x_164) ;  /* 0xffffffac00fc7947 */ /* 0x000fea000383ffff */
.L_x_82:
[----:B--2---:R2:W4:Y:S02]  /*9920*/  SYNCS.PHASECHK.TRANS64.TRYWAIT P0, [R0+URZ+0x80], R3 ;  /* 0x00008003000075a7 */ /* 0x00452400080011ff */
[----:B----4-:R-:W-:Y:S05]  /*9930*/  @!P0 NANOSLEEP.SYNCS 0x989680 ;  /* 0x009896800000895d */ /* 0x010fea0003900000 */
[----:B------:R-:W4:Y:S02]  /*9940*/  @!P0 SYNCS.PHASECHK.TRANS64 P0, [R0+URZ+0x80], R3 ;  /* 0x00008003000085a7 */ /* 0x000f2400080010ff */
[----:B----4-:R-:W-:Y:S05]  /*9950*/  @!P0 BRA `(.L_x_82) ;  /* 0xfffffffc00f08947 */ /* 0x010fea000383ffff */
[----:B------:R-:W-:Y:S05]  /*9960*/  BRA `(.L_x_165) ;  /* 0xffffffb000cc7947 */ /* 0x000fea000383ffff */
.L_x_93:
[----:B-1----:R1:W3:Y:S02]  /*9970*/  SYNCS.PHASECHK.TRANS64.TRYWAIT P1, [R0+URZ+0x30], R3 ;  /* 0x00003003000075a7 */ /* 0x0022e400080211ff */
[----:B---3--:R-:W-:Y:S05]  /*9980*/  @!P1 NANOSLEEP.SYNCS 0x989680 ;  /* 0x009896800000995d */ /* 0x008fea0003900000 */
[----:B------:R-:W3:Y:S02]  /*9990*/  @!P1 SYNCS.PHASECHK.TRANS64 P1, [R0+URZ+0x30], R3 ;  /* 0x00003003000095a7 */ /* 0x000ee400080210ff */
[----:B---3--:R-:W-:Y:S05]  /*99a0*/  @!P1 BRA `(.L_x_93) ;  /* 0xfffffffc00f09947 */ /* 0x008fea000383ffff */
[----:B------:R-:W-:Y:S05]  /*99b0*/  BRA `(.L_x_92) ;  /* 0xffffffbc00e47947 */ /* 0x000fea000383ffff */
.L_x_95:
[----:B---3--:R3:W4:Y:S02]  /*99c0*/  SYNCS.PHASECHK.TRANS64.TRYWAIT P0, [R108+URZ+0xa0], R7 ;  /* 0x0000a0076c0075a7 */ /* 0x00872400080011ff */
[----:B----4-:R-:W-:Y:S05]  /*99d0*/  @!P0 NANOSLEEP.SYNCS 0x989680 ;  /* 0x009896800000895d */ /* 0x010fea0003900000 */
[----:B------:R-:W4:Y:S02]  /*99e0*/  @!P0 SYNCS.PHASECHK.TRANS64 P0, [R108+URZ+0xa0], R7 ;  /* 0x0000a0076c0085a7 */ /* 0x000f2400080010ff */
[----:B----4-:R-:W-:Y:S05]  /*99f0*/  @!P0 BRA `(.L_x_95) ;  /* 0xfffffffc00f08947 */ /* 0x010fea000383ffff */
[----:B------:R-:W-:Y:S05]  /*9a00*/  BRA `(.L_x_94) ;  /* 0xffffffc000387947 */ /* 0x000fea000383ffff */
.L_x_103:
[----:B--2---:R2:W3:Y:S02]  /*9a10*/  SYNCS.PHASECHK.TRANS64.TRYWAIT P0, [R55+URZ+0x30], R0 ;  /* 0x00003000370075a7 */ /* 0x0044e400080011ff */
[----:B---3--:R-:W-:Y:S05]  /*9a20*/  @!P0 NANOSLEEP.SYNCS 0x989680 ;  /* 0x009896800000895d */ /* 0x008fea0003900000 */
[----:B------:R-:W3:Y:S02]  /*9a30*/  @!P0 SYNCS.PHASECHK.TRANS64 P0, [R55+URZ+0x30], R0 ;  /* 0x00003000370085a7 */ /* 0x000ee400080010ff */
[----:B---3--:R-:W-:Y:S05]  /*9a40*/  @!P0 BRA `(.L_x_103) ;  /* 0xfffffffc00f08947 */ /* 0x008fea000383ffff */
[----:B------:R-:W-:Y:S05]  /*9a50*/  BRA `(.L_x_102) ;  /* 0xffffffcc00307947 */ /* 0x000fea000383ffff */
.L_x_111:
[----:B--2---:R2:W3:Y:S02]  /*9a60*/  SYNCS.PHASECHK.TRANS64.TRYWAIT P0, [R73+URZ+0x30], R2 ;  /* 0x00003002490075a7 */ /* 0x0044e400080011ff */
[----:B---3--:R-:W-:Y:S05]  /*9a70*/  @!P0 NANOSLEEP.SYNCS 0x989680 ;  /* 0x009896800000895d */ /* 0x008fea0003900000 */
[----:B------:R-:W3:Y:S02]  /*9a80*/  @!P0 SYNCS.PHASECHK.TRANS64 P0, [R73+URZ+0x30], R2 ;  /* 0x00003002490085a7 */ /* 0x000ee400080010ff */
[----:B---3--:R-:W-:Y:S05]  /*9a90*/  @!P0 BRA `(.L_x_111) ;  /* 0xfffffffc00f08947 */ /* 0x008fea000383ffff */
[----:B------:R-:W-:Y:S05]  /*9aa0*/  BRA `(.L_x_110) ;  /* 0xffffffd8006c7947 */ /* 0x000fea000383ffff */
.L_x_119:
[----:B--2---:R2:W3:Y:S02]  /*9ab0*/  SYNCS.PHASECHK.TRANS64.TRYWAIT P0, [R76+URZ+0x30], R3 ;  /* 0x000030034c0075a7 */ /* 0x0044e400080011ff */
[----:B---3--:R-:W-:Y:S05]  /*9ac0*/  @!P0 NANOSLEEP.SYNCS 0x989680 ;  /* 0x009896800000895d */ /* 0x008fea0003900000 */
[----:B------:R-:W3:Y:S02]  /*9ad0*/  @!P0 SYNCS.PHASECHK.TRANS64 P0, [R76+URZ+0x30], R3 ;  /* 0x000030034c0085a7 */ /* 0x000ee400080010ff */
[----:B---3--:R-:W-:Y:S05]  /*9ae0*/  @!P0 BRA `(.L_x_119) ;  /* 0xfffffffc00f08947 */ /* 0x008fea000383ffff */
[----:B------:R-:W-:Y:S05]  /*9af0*/  BRA `(.L_x_118) ;  /* 0xffffffe400b47947 */ /* 0x000fea000383ffff */
        .weak           $__internal_0_$__cuda_sm10x_tcgen05_guardrail_trap_col_being_dealloced_not_returned_by_alloc
        .type           $__internal_0_$__cuda_sm10x_tcgen05_guardrail_trap_col_being_dealloced_not_returned_by_alloc,@function
        .size           $__internal_0_$__cuda_sm10x_tcgen05_guardrail_trap_col_being_dealloced_not_returned_by_alloc,($__internal_1_$__cuda_sm10x_tcgen05_guardrail_trap_phase_invalid_during_alloc - $__internal_0_$__cuda_sm10x_tcgen05_guardrail_trap_col_being_dealloced_not_returned_by_alloc)
$__internal_0_$__cuda_sm10x_tcgen05_guardrail_trap_col_being_dealloced_not_returned_by_alloc:
[----:B------:R-:W-:Y:S05]  /*9b00*/  BPT.TRAP 0x1 ;  /* 0x000000040000795c */ /* 0x000fea0000300000 */
[----:B------:R-:W-:-:S04]  /*9b10*/  HFMA2 R3, -RZ, RZ, 0, 0 ;  /* 0x00000000ff037431 */ /* 0x000fc800000001ff */
[----:B------:R-:W-:Y:S05]  /*9b20*/  RET.REL.NODEC R2 `(_ZN7cutlass13device_kernelINS_4gemm6kernel13GemmUniversalIN4cute5tupleIJiiiiEEENS1_10collective13CollectiveMmaINS1_35MainloopSm100TmaUmmaWarpSpecializedILi3ELi2ELi4ENS5_IJNS4_1CILi1EEESB_SB_EEEEENS5_IJNSA_ILi64EEENSA_ILi256EEENSA_ILi128EEEEEEaNS5_IJlSB_lEEEaSI_NS4_8TiledMMAINS4_8MMA_AtomIJNS4_15SM100_MMA_S8_SSIaaiLi64ELi256ELNS4_4UMMA5MajorE0ELSN_0ELNSM_8SaturateE0EEEEEENS4_6LayoutISC_NS5_IJNSA_ILi0EEESS_SS_EEEEENS5_IJNS4_10UnderscoreESV_SV_EEEEENS4_13SM90_TMA_LOADENS4_14ComposedLayoutINS4_7SwizzleILi3ELi4ELi3EEENS4_18smem_ptr_flag_bitsILi8EEENSR_INS5_IJNSA_ILi8EEESG_EEENS5_IJSG_SB_EEEEEEEvNS4_8identityESY_S18_vS19_EENS_8epilogue10collective18CollectiveEpilogueINS1B_23Sm100TmaWarpSpecializedILi4ELi2ELi32ELb0ELb0EEEJSH_NS5_IJNSR_ISE_SB_EES1G_EEEaSI_aSI_NS1B_6fusion15FusionCallbacksIS1F_NS1I_17LinearCombinationIaiaiLNS_15FloatRoundStyleE2EEESH_S1H_JEEENS4_5SM1004TMEM4LOAD26SM100_TMEM_LOAD_16dp32b32xESY_NSZ_INS10_ILi2ELi4ELi3EEES13_NSR_INS5_IJS14_SE_EEENS5_IJSE_SB_EEEEEEENS4_39AutoVectorizingCopyWithAssumedAlignmentILi128EEENS4_14SM90_TMA_STOREES1W_S1Y_S1Y_EEEvvEEEEvNT_6ParamsE) ;  /* 0xffffff6402347950 */ /* 0x000fea0003c3ffff */
        .weak           $__internal_1_$__cuda_sm10x_tcgen05_guardrail_trap_phase_invalid_during_alloc
        .type           $__internal_1_$__cuda_sm10x_tcgen05_guardrail_trap_phase_invalid_during_alloc,@function
        .size           $__internal_1_$__cuda_sm10x_tcgen05_guardrail_trap_phase_invalid_during_alloc,($__internal_2_$__cuda_sm10x_tcgen05_guardrail_trap_unallocated_columns_being_dealloced - $__internal_1_$__cuda_sm10x_tcgen05_guardrail_trap_phase_invalid_during_alloc)
$__internal_1_$__cuda_sm10x_tcgen05_guardrail_trap_phase_invalid_during_alloc:
[----:B------:R-:W-:Y:S05]  /*9b30*/  BPT.TRAP 0x1 ;  /* 0x000000040000795c */ /* 0x000fea0000300000 */
[----:B------:R-:W-:-:S04]  /*9b40*/  MOV R3, 0x0 ;  /* 0x0000000000037802 */ /* 0x000fc80000000f00 */
[----:B------:R-:W-:Y:S05]  /*9b50*/  RET.REL.NODEC R2 `(_ZN7cutlass13device_kernelINS_4gemm6kernel13GemmUniversalIN4cute5tupleIJiiiiEEENS1_10collective13CollectiveMmaINS1_35MainloopSm100TmaUmmaWarpSpecializedILi3ELi2ELi4ENS5_IJNS4_1CILi1EEESB_SB_EEEEENS5_IJNSA_ILi64EEENSA_ILi256EEENSA_ILi128EEEEEEaNS5_IJlSB_lEEEaSI_NS4_8TiledMMAINS4_8MMA_AtomIJNS4_15SM100_MMA_S8_SSIaaiLi64ELi256ELNS4_4UMMA5MajorE0ELSN_0ELNSM_8SaturateE0EEEEEENS4_6LayoutISC_NS5_IJNSA_ILi0EEESS_SS_EEEEENS5_IJNS4_10UnderscoreESV_SV_EEEEENS4_13SM90_TMA_LOADENS4_14ComposedLayoutINS4_7SwizzleILi3ELi4ELi3EEENS4_18smem_ptr_flag_bitsILi8EEENSR_INS5_IJNSA_ILi8EEESG_EEENS5_IJSG_SB_EEEEEEEvNS4_8identityESY_S18_vS19_EENS_8epilogue10collective18CollectiveEpilogueINS1B_23Sm100TmaWarpSpecializedILi4ELi2ELi32ELb0ELb0EEEJSH_NS5_IJNSR_ISE_SB_EES1G_EEEaSI_aSI_NS1B_6fusion15FusionCallbacksIS1F_NS1I_17LinearCombinationIaiaiLNS_15FloatRoundStyleE2EEESH_S1H_JEEENS4_5SM1004TMEM4LOAD26SM100_TMEM_LOAD_16dp32b32xESY_NSZ_INS10_ILi2ELi4ELi3EEES13_NSR_INS5_IJS14_SE_EEENS5_IJSE_SB_EEEEEEENS4_39AutoVectorizingCopyWithAssumedAlignmentILi128EEENS4_14SM90_TMA_STOREES1W_S1Y_S1Y_EEEvvEEEEvNT_6ParamsE) ;  /* 0xffffff6402287950 */ /* 0x000fea0003c3ffff */
        .weak           $__internal_2_$__cuda_sm10x_tcgen05_guardrail_trap_unallocated_columns_being_dealloced
        .type           $__internal_2_$__cuda_sm10x_tcgen05_guardrail_trap_unallocated_columns_being_dealloced,@function
        .size           $__internal_2_$__cuda_sm10x_tcgen05_guardrail_trap_unallocated_columns_being_dealloced,(.L_x_167 - $__internal_2_$__cuda_sm10x_tcgen05_guardrail_trap_unallocated_columns_being_dealloced)
$__internal_2_$__cuda_sm10x_tcgen05_guardrail_trap_unallocated_columns_being_dealloced:
[----:B------:R-:W-:Y:S05]  /*9b60*/  BPT.TRAP 0x1 ;  /* 0x000000040000795c */ /* 0x000fea0000300000 */
[----:B------:R-:W-:-:S04]  /*9b70*/  HFMA2 R3, -RZ, RZ, 0, 0 ;  /* 0x00000000ff037431 */ /* 0x000fc800000001ff */
[----:B------:R-:W-:Y:S05]  /*9b80*/  RET.REL.NODEC R2 `(_ZN7cutlass13device_kernelINS_4gemm6kernel13GemmUniversalIN4cute5tupleIJiiiiEEENS1_10collective13CollectiveMmaINS1_35MainloopSm100TmaUmmaWarpSpecializedILi3ELi2ELi4ENS5_IJNS4_1CILi1EEESB_SB_EEEEENS5_IJNSA_ILi64EEENSA_ILi256EEENSA_ILi128EEEEEEaNS5_IJlSB_lEEEaSI_NS4_8TiledMMAINS4_8MMA_AtomIJNS4_15SM100_MMA_S8_SSIaaiLi64ELi256ELNS4_4UMMA5MajorE0ELSN_0ELNSM_8SaturateE0EEEEEENS4_6LayoutISC_NS5_IJNSA_ILi0EEESS_SS_EEEEENS5_IJNS4_10UnderscoreESV_SV_EEEEENS4_13SM90_TMA_LOADENS4_14ComposedLayoutINS4_7SwizzleILi3ELi4ELi3EEENS4_18smem_ptr_flag_bitsILi8EEENSR_INS5_IJNSA_ILi8EEESG_EEENS5_IJSG_SB_EEEEEEEvNS4_8identityESY_S18_vS19_EENS_8epilogue10collective18CollectiveEpilogueINS1B_23Sm100TmaWarpSpecializedILi4ELi2ELi32ELb0ELb0EEEJSH_NS5_IJNSR_ISE_SB_EES1G_EEEaSI_aSI_NS1B_6fusion15FusionCallbacksIS1F_NS1I_17LinearCombinationIaiaiLNS_15FloatRoundStyleE2EEESH_S1H_JEEENS4_5SM1004TMEM4LOAD26SM100_TMEM_LOAD_16dp32b32xESY_NSZ_INS10_ILi2ELi4ELi3EEES13_NSR_INS5_IJS14_SE_EEENS5_IJSE_SB_EEEEEEENS4_39AutoVectorizingCopyWithAssumedAlignmentILi128EEENS4_14SM90_TMA_STOREES1W_S1Y_S1Y_EEEvvEEEEvNT_6ParamsE) ;  /* 0xffffff64021c7950 */ /* 0x000fea0003c3ffff */
.L_x_166:
[----:B------:R-:W-:-:S00]  /*9b90*/  BRA `(.L_x_166) ;  /* 0xfffffffc00fc7947 */ /* 0x000fc0000383ffff */
[----:B------:R-:W-:-:S00]  /*9ba0*/  NOP ;  /* 0x0000000000007918 */ /* 0x000fc00000000000 */
        /* <DEDUP_REMOVED lines=13> */
.L_x_167:


//--------------------- .nv.global.init           --------------------------
	.section	.nv.global.init,"aw",@progbits
.nv.global.init:
	.type		$str$27,@object
	.size		$str$27,($str$28 - $str$27)
$str$27:
        /*0000*/ 	.byte	0x28, 0x61, 0x64, 0x64, 0x72, 0x65, 0x73, 0x73, 0x20, 0x26, 0x20, 0x6d, 0x61, 0x73, 0x6b, 0x29
        /*0010*/ 	.byte	0x20, 0x3d, 0x3d, 0x20, 0x30, 0x00
	.type		$str$28,@object
	.size		$str$28,($str$26 - $str$28)
$str$28:
        /*0016*/ 	.byte	0x2f, 0x74, 0x6d, 0x70, 0x2f, 0x63, 0x75, 0x74, 0x6c, 0x61, 0x73, 0x73, 0x5f, 0x73, 0x77, 0x65
        /*0026*/ 	.byte	0x65, 0x70, 0x5f, 0x73, 0x72, 0x63, 0x2f, 0x69, 0x6e, 0x63, 0x6c, 0x75, 0x64, 0x65, 0x2f, 0x63
        /*0036*/ 	.byte	0x75, 0x74, 0x65, 0x2f, 0x70, 0x6f, 0x69, 0x6e, 0x74, 0x65, 0x72, 0x5f, 0x66, 0x6c, 0x61, 0x67
        /*0046*/ 	.byte	0x67, 0x65, 0x64, 0x2e, 0x68, 0x70, 0x70, 0x00
	.type		$str$26,@object
	.size		$str$26,($str$25 - $str$26)
$str$26:
        /*004e*/ 	.byte	0x2f, 0x74, 0x6d, 0x70, 0x2f, 0x63, 0x75, 0x74, 0x6c, 0x61, 0x73, 0x73, 0x5f, 0x73, 0x77, 0x65
        /*005e*/ 	.byte	0x65, 0x70, 0x5f, 0x73, 0x72, 0x63, 0x2f, 0x69, 0x6e, 0x63, 0x6c, 0x75, 0x64, 0x65, 0x2f, 0x63
        /*006e*/ 	.byte	0x75, 0x74, 0x65, 0x2f, 0x61, 0x74, 0x6f, 0x6d, 0x2f, 0x63, 0x6f, 0x70, 0x79, 0x5f, 0x74, 0x72
        /*007e*/ 	.byte	0x61, 0x69, 0x74, 0x73, 0x5f, 0x73, 0x6d, 0x31, 0x30, 0x30, 0x2e, 0x68, 0x70, 0x70, 0x00
	.type		$str$25,@object
	.size		$str$25,(__unnamed_1 - $str$25)
$str$25:
        /*008d*/ 	.byte	0x28, 0x28, 0x75, 0x69, 0x6e, 0x74, 0x33, 0x32, 0x5f, 0x74, 0x28, 0x74, 0x68, 0x72, 0x65, 0x61
        /*009d*/ 	.byte	0x64, 0x49, 0x64, 0x78, 0x2e, 0x78, 0x29, 0x20, 0x2f, 0x20, 0x33, 0x32, 0x29, 0x20, 0x25, 0x20
        /*00ad*/ 	.byte	0x34, 0x29, 0x20, 0x3d, 0x3d, 0x20, 0x28, 0x28, 0x28, 0x74, 0x6d, 0x65, 0x6d, 0x5f, 0x61, 0x64
        /*00bd*/ 	.byte	0x64, 0x72, 0x20, 0x3e, 0x3e, 0x20, 0x31, 0x36, 0x29, 0x20, 0x2f, 0x20, 0x33, 0x32, 0x29, 0x20
        /*00cd*/ 	.byte	0x25, 0x20, 0x34, 0x29, 0x00
	.type		__unnamed_1,@object
	.size		__unnamed_1,(__unnamed_2 - __unnamed_1)
__unnamed_1:
        /*00d2*/ 	.byte	0x61, 0x75, 0x74, 0x6f, 0x20, 0x63, 0x75, 0x74, 0x65, 0x3a, 0x3a, 0x61, 0x73, 0x5f, 0x70, 0x6f
        /* <DEDUP_REMOVED lines=24> */
        /*0262*/ 	.byte	0x00
	.type		__unnamed_2,@object
	.size		__unnamed_2,(__unnamed_3 - __unnamed_2)
__unnamed_2:
        /* <DEDUP_REMOVED lines=26> */
	.type		__unnamed_3,@object
	.size		__unnamed_3,(.L_3 - __unnamed_3)
__unnamed_3:
        /* <DEDUP_REMOVED lines=41> */
.L_3:


//--------------------- .nv.shared._ZN7cutlass13device_kernelINS_4gemm6kernel13GemmUniversalIN4cute5tupleIJiiiiEEENS1_10collective13CollectiveMmaINS1_35MainloopSm100TmaUmmaWarpSpecializedILi3ELi2ELi4ENS5_IJNS4_1CILi1EEESB_SB_EEEEENS5_IJNSA_ILi64EEENSA_ILi256EEENSA_ILi128EEEEEEaNS5_IJlSB_lEEEaSI_NS4_8TiledMMAINS4_8MMA_AtomIJNS4_15SM100_MMA_S8_SSIaaiLi64ELi256ELNS4_4UMMA5MajorE0ELSN_0ELNSM_8SaturateE0EEEEEENS4_6LayoutISC_NS5_IJNSA_ILi0EEESS_SS_EEEEENS5_IJNS4_10UnderscoreESV_SV_EEEEENS4_13SM90_TMA_LOADENS4_14ComposedLayoutINS4_7SwizzleILi3ELi4ELi3EEENS4_18smem_ptr_flag_bitsILi8EEENSR_INS5_IJNSA_ILi8EEESG_EEENS5_IJSG_SB_EEEEEEEvNS4_8identityESY_S18_vS19_EENS_8epilogue10collective18CollectiveEpilogueINS1B_23Sm100TmaWarpSpecializedILi4ELi2ELi32ELb0ELb0EEEJSH_NS5_IJNSR_ISE_SB_EES1G_EEEaSI_aSI_NS1B_6fusion15FusionCallbacksIS1F_NS1I_17LinearCombinationIaiaiLNS_15FloatRoundStyleE2EEESH_S1H_JEEENS4_5SM1004TMEM4LOAD26SM100_TMEM_LOAD_16dp32b32xESY_NSZ_INS10_ILi2ELi4ELi3EEES13_NSR_INS5_IJS14_SE_EEENS5_IJSE_SB_EEEEEEENS4_39AutoVectorizingCopyWithAssumedAlignmentILi128EEENS4_14SM90_TMA_STOREES1W_S1Y_S1Y_EEEvvEEEEvNT_6ParamsE --------------------------
	.section	.nv.shared._ZN7cutlass13device_kernelINS_4gemm6kernel13GemmUniversalIN4cute5tupleIJiiiiEEENS1_10collective13CollectiveMmaINS1_35MainloopSm100TmaUmmaWarpSpecializedILi3ELi2ELi4ENS5_IJNS4_1CILi1EEESB_SB_EEEEENS5_IJNSA_ILi64EEENSA_ILi256EEENSA_ILi128EEEEEEaNS5_IJlSB_lEEEaSI_NS4_8TiledMMAINS4_8MMA_AtomIJNS4_15SM100_MMA_S8_SSIaaiLi64ELi256ELNS4_4UMMA5MajorE0ELSN_0ELNSM_8SaturateE0EEEEEENS4_6LayoutISC_NS5_IJNSA_ILi0EEESS_SS_EEEEENS5_IJNS4_10UnderscoreESV_SV_EEEEENS4_13SM90_TMA_LOADENS4_14ComposedLayoutINS4_7SwizzleILi3ELi4ELi3EEENS4_18smem_ptr_flag_bitsILi8EEENSR_INS5_IJNSA_ILi8EEESG_EEENS5_IJSG_SB_EEEEEEEvNS4_8identityESY_S18_vS19_EENS_8epilogue10collective18CollectiveEpilogueINS1B_23Sm100TmaWarpSpecializedILi4ELi2ELi32ELb0ELb0EEEJSH_NS5_IJNSR_ISE_SB_EES1G_EEEaSI_aSI_NS1B_6fusion15FusionCallbacksIS1F_NS1I_17LinearCombinationIaiaiLNS_15FloatRoundStyleE2EEESH_S1H_JEEENS4_5SM1004TMEM4LOAD26SM100_TMEM_LOAD_16dp32b32xESY_NSZ_INS10_ILi2ELi4ELi3EEES13_NSR_INS5_IJS14_SE_EEENS5_IJSE_SB_EEEEEEENS4_39AutoVectorizingCopyWithAssumedAlignmentILi128EEENS4_14SM90_TMA_STOREES1W_S1Y_S1Y_EEEvvEEEEvNT_6ParamsE,"aw",@nobits
	.sectionflags	@""
	.align	16
	.zero		1024


//--------------------- .nv.shared.reserved.0     --------------------------
	.section	.nv.shared.reserved.0,"aw",@nobits
	.weak		__nv_reservedSMEM_offset_0_alias
	.size		__nv_reservedSMEM_offset_0_alias, 0, 64
	.other		__nv_reservedSMEM_offset_0_alias,@"STO_CUDA_RESERVED_SHARED STV_DEFAULT"
__nv_reservedSMEM_offset_0_alias:
	.zero		0
.nv.shared.reserved.0:
	.zero		64
	.weak		__nv_reservedSMEM_tcgen05_partition
	.type		__nv_reservedSMEM_tcgen05_partition,@object
	.size		__nv_reservedSMEM_tcgen05_partition,(.L_0 - __nv_reservedSMEM_tcgen05_partition)
__nv_reservedSMEM_tcgen05_partition:
	.zero		32
.L_0:


//--------------------- .nv.global                --------------------------
	.section	.nv.global,"aw",@nobits
.nv.global:
	.type		_ZN39_INTERNAL_150474e1_4_k_cu_77351e02_95014cute1_E,@object
	.size		_ZN39_INTERNAL_150474e1_4_k_cu_77351e02_95014cute1_E,(_ZN39_INTERNAL_150474e1_4_k_cu_77351e02_95014cuda3std3__45__cpo6cbeginE - _ZN39_INTERNAL_150474e1_4_k_cu_77351e02_95014cute1_E)
_ZN39_INTERNAL_150474e1_4_k_cu_77351e02_95014cute1_E:
	.zero		1
	.type		_ZN39_INTERNAL_150474e1_4_k_cu_77351e02_95014cuda3std3__45__cpo6cbeginE,@object
	.size		_ZN39_INTERNAL_150474e1_4_k_cu_77351e02_95014cuda3std3__45__cpo6cbeginE,(_ZN39_INTERNAL_150474e1_4_k_cu_77351e02_95014cuda3std3__48in_placeE - _ZN39_INTERNAL_150474e1_4_k_cu_77351e02_95014cuda3std3__45__cpo6cbeginE)
_ZN39_INTERNAL_150474e1_4_k_cu_77351e02_95014cuda3std3__45__cpo6cbeginE:
	.zero		1
	.type		_ZN39_INTERNAL_150474e1_4_k_cu_77351e02_95014cuda3std3__48in_placeE,@object
	.size		_ZN39_INTERNAL_150474e1_4_k_cu_77351e02_95014cuda3std3__48in_placeE,(_ZN39_INTERNAL_150474e1_4_k_cu_77351e02_95014cuda3std6ranges3__45__cpo9iter_moveE - _ZN39_INTERNAL_150474e1_4_k_cu_77351e02_95014cuda3std3__48in_placeE)
_ZN39_INTERNAL_150474e1_4_k_cu_77351e02_95014cuda3std3__48in_placeE:
	.zero		1
	.type		_ZN39_INTERNAL_150474e1_4_k_cu_77351e02_95014cuda3std6ranges3__45__cpo9iter_moveE,@object
	.size		_ZN39_INTERNAL_150474e1_4_k_cu_77351e02_95014cuda3std6ranges3__45__cpo9iter_moveE,(_ZN39_INTERNAL_150474e1_4_k_cu_77351e02_95014cuda3std3__45__cpo5beginE - _ZN39_INTERNAL_150474e1_4_k_cu_77351e02_95014cuda3std6ranges3__45__cpo9iter_moveE)
_ZN39_INTERNAL_150474e1_4_k_cu_77351e02_95014cuda3std6ranges3__45__cpo9iter_moveE:
	.zero		1
	.type		_ZN39_INTERNAL_150474e1_4_k_cu_77351e02_95014cuda3std3__45__cpo5beginE,@object
	.size		_ZN39_INTERNAL_150474e1_4_k_cu_77351e02_95014cuda3std3__45__cpo5beginE,(_ZN39_INTERNAL_150474e1_4_k_cu_77351e02_95014cuda3std3__441_GLOBAL__N__150474e1_4_k_cu_77351e02_95016ignoreE - _ZN39_INTERNAL_150474e1_4_k_cu_77351e02_95014cuda3std3__45__cpo5beginE)
_ZN39_INTERNAL_150474e1_4_k_cu_77351e02_95014cuda3std3__45__cpo5beginE:
	.zero		1
	.type		_ZN39_INTERNAL_150474e1_4_k_cu_77351e02_95014cuda3std3__441_GLOBAL__N__150474e1_4_k_cu_77351e02_95016ignoreE,@object
	.size		_ZN39_INTERNAL_150474e1_4_k_cu_77351e02_95014cuda3std3__441_GLOBAL__N__150474e1_4_k_cu_77351e02_95016ignoreE,(_ZN39_INTERNAL_150474e1_4_k_cu_77351e02_95014cute7productE - _ZN39_INTERNAL_150474e1_4_k_cu_77351e02_95014cuda3std3__441_GLOBAL__N__150474e1_4_k_cu_77351e02_95016ignoreE)
_ZN39_INTERNAL_150474e1_4_k_cu_77351e02_95014cuda3std3__441_GLOBAL__N__150474e1_4_k_cu_77351e02_95016ignoreE:
	.zero		1
	.type		_ZN39_INTERNAL_150474e1_4_k_cu_77351e02_95014cute7productE,@object
	.size		_ZN39_INTERNAL_150474e1_4_k_cu_77351e02_95014cute7productE,(_ZN39_INTERNAL_150474e1_4_k_cu_77351e02_95014cuda3std3__45__cpo3endE - _ZN39_INTERNAL_150474e1_4_k_cu_77351e02_95014cute7productE)
_ZN39_INTERNAL_150474e1_4_k_cu_77351e02_95014cute7productE:
	.zero		1
	.type		_ZN39_INTERNAL_150474e1_4_k_cu_77351e02_95014cuda3std3__45__cpo3endE,@object
	.size		_ZN39_INTERNAL_150474e1_4_k_cu_77351e02_95014cuda3std3__45__cpo3endE,(_ZN39_INTERNAL_150474e1_4_k_cu_77351e02_95014cuda3std3__419piecewise_constructE - _ZN39_INTERNAL_150474e1_4_k_cu_77351e02_95014cuda3std3__45__cpo3endE)
_ZN39_INTERNAL_150474e1_4_k_cu_77351e02_95014cuda3std3__45__cpo3endE:
	.zero		1
	.type		_ZN39_INTERNAL_150474e1_4_k_cu_77351e02_95014cuda3std3__419piecewise_constructE,@object
	.size		_ZN39_INTERNAL_150474e1_4_k_cu_77351e02_95014cuda3std3__419piecewise_constructE,(_ZN39_INTERNAL_150474e1_4_k_cu_77351e02_95014cuda3std3__45__cpo4cendE - _ZN39_INTERNAL_150474e1_4_k_cu_77351e02_95014cuda3std3__419piecewise_constructE)
_ZN39_INTERNAL_150474e1_4_k_cu_77351e02_95014cuda3std3__419piecewise_constructE:
	.zero		1
	.type		_ZN39_INTERNAL_150474e1_4_k_cu_77351e02_95014cuda3std3__45__cpo4cendE,@object
	.size		_ZN39_INTERNAL_150474e1_4_k_cu_77351e02_95014cuda3std3__45__cpo4cendE,(_ZN39_INTERNAL_150474e1_4_k_cu_77351e02_95014cuda3std6ranges3__45__cpo4swapE - _ZN39_INTERNAL_150474e1_4_k_cu_77351e02_95014cuda3std3__45__cpo4cendE)
_ZN39_INTERNAL_150474e1_4_k_cu_77351e02_95014cuda3std3__45__cpo4cendE:
	.zero		1
	.type		_ZN39_INTERNAL_150474e1_4_k_cu_77351e02_95014cuda3std6ranges3__45__cpo4swapE,@object
	.size		_ZN39_INTERNAL_150474e1_4_k_cu_77351e02_95014cuda3std6ranges3__45__cpo4swapE,(.L_11 - _ZN39_INTERNAL_150474e1_4_k_cu_77351e02_95014cuda3std6ranges3__45__cpo4swapE)
_ZN39_INTERNAL_150474e1_4_k_cu_77351e02_95014cuda3std6ranges3__45__cpo4swapE:
	.zero		1
.L_11:


//--------------------- .nv.constant0._ZN7cutlass13device_kernelINS_4gemm6kernel13GemmUniversalIN4cute5tupleIJiiiiEEENS1_10collective13CollectiveMmaINS1_35MainloopSm100TmaUmmaWarpSpecializedILi3ELi2ELi4ENS5_IJNS4_1CILi1EEESB_SB_EEEEENS5_IJNSA_ILi64EEENSA_ILi256EEENSA_ILi128EEEEEEaNS5_IJlSB_lEEEaSI_NS4_8TiledMMAINS4_8MMA_AtomIJNS4_15SM100_MMA_S8_SSIaaiLi64ELi256ELNS4_4UMMA5MajorE0ELSN_0ELNSM_8SaturateE0EEEEEENS4_6LayoutISC_NS5_IJNSA_ILi0EEESS_SS_EEEEENS5_IJNS4_10UnderscoreESV_SV_EEEEENS4_13SM90_TMA_LOADENS4_14ComposedLayoutINS4_7SwizzleILi3ELi4ELi3EEENS4_18smem_ptr_flag_bitsILi8EEENSR_INS5_IJNSA_ILi8EEESG_EEENS5_IJSG_SB_EEEEEEEvNS4_8identityESY_S18_vS19_EENS_8epilogue10collective18CollectiveEpilogueINS1B_23Sm100TmaWarpSpecializedILi4ELi2ELi32ELb0ELb0EEEJSH_NS5_IJNSR_ISE_SB_EES1G_EEEaSI_aSI_NS1B_6fusion15FusionCallbacksIS1F_NS1I_17LinearCombinationIaiaiLNS_15FloatRoundStyleE2EEESH_S1H_JEEENS4_5SM1004TMEM4LOAD26SM100_TMEM_LOAD_16dp32b32xESY_NSZ_INS10_ILi2ELi4ELi3EEES13_NSR_INS5_IJS14_SE_EEENS5_IJSE_SB_EEEEEEENS4_39AutoVectorizingCopyWithAssumedAlignmentILi128EEENS4_14SM90_TMA_STOREES1W_S1Y_S1Y_EEEvvEEEEvNT_6ParamsE --------------------------
	.section	.nv.constant0._ZN7cutlass13device_kernelINS_4gemm6kernel13GemmUniversalIN4cute5tupleIJiiiiEEENS1_10collective13CollectiveMmaINS1_35MainloopSm100TmaUmmaWarpSpecializedILi3ELi2ELi4ENS5_IJNS4_1CILi1EEESB_SB_EEEEENS5_IJNSA_ILi64EEENSA_ILi256EEENSA_ILi128EEEEEEaNS5_IJlSB_lEEEaSI_NS4_8TiledMMAINS4_8MMA_AtomIJNS4_15SM100_MMA_S8_SSIaaiLi64ELi256ELNS4_4UMMA5MajorE0ELSN_0ELNSM_8SaturateE0EEEEEENS4_6LayoutISC_NS5_IJNSA_ILi0EEESS_SS_EEEEENS5_IJNS4_10UnderscoreESV_SV_EEEEENS4_13SM90_TMA_LOADENS4_14ComposedLayoutINS4_7SwizzleILi3ELi4ELi3EEENS4_18smem_ptr_flag_bitsILi8EEENSR_INS5_IJNSA_ILi8EEESG_EEENS5_IJSG_SB_EEEEEEEvNS4_8identityESY_S18_vS19_EENS_8epilogue10collective18CollectiveEpilogueINS1B_23Sm100TmaWarpSpecializedILi4ELi2ELi32ELb0ELb0EEEJSH_NS5_IJNSR_ISE_SB_EES1G_EEEaSI_aSI_NS1B_6fusion15FusionCallbacksIS1F_NS1I_17LinearCombinationIaiaiLNS_15FloatRoundStyleE2EEESH_S1H_JEEENS4_5SM1004TMEM4LOAD26SM100_TMEM_LOAD_16dp32b32xESY_NSZ_INS10_ILi2ELi4ELi3EEES13_NSR_INS5_IJS14_SE_EEENS5_IJSE_SB_EEEEEEENS4_39AutoVectorizingCopyWithAssumedAlignmentILi128EEENS4_14SM90_TMA_STOREES1W_S1Y_S1Y_EEEvvEEEEvNT_6ParamsE,"a",@progbits
	.sectionflags	@""
	.align	4
.nv.constant0._ZN7cutlass13device_kernelINS_4gemm6kernel13GemmUniversalIN4cute5tupleIJiiiiEEENS1_10collective13CollectiveMmaINS1_35MainloopSm100TmaUmmaWarpSpecializedILi3ELi2ELi4ENS5_IJNS4_1CILi1EEESB_SB_EEEEENS5_IJNSA_ILi64EEENSA_ILi256EEENSA_ILi128EEEEEEaNS5_IJlSB_lEEEaSI_NS4_8TiledMMAINS4_8MMA_AtomIJNS4_15SM100_MMA_S8_SSIaaiLi64ELi256ELNS4_4UMMA5MajorE0ELSN_0ELNSM_8SaturateE0EEEEEENS4_6LayoutISC_NS5_IJNSA_ILi0EEESS_SS_EEEEENS5_IJNS4_10UnderscoreESV_SV_EEEEENS4_13SM90_TMA_LOADENS4_14ComposedLayoutINS4_7SwizzleILi3ELi4ELi3EEENS4_18smem_ptr_flag_bitsILi8EEENSR_INS5_IJNSA_ILi8EEESG_EEENS5_IJSG_SB_EEEEEEEvNS4_8identityESY_S18_vS19_EENS_8epilogue10collective18CollectiveEpilogueINS1B_23Sm100TmaWarpSpecializedILi4ELi2ELi32ELb0ELb0EEEJSH_NS5_IJNSR_ISE_SB_EES1G_EEEaSI_aSI_NS1B_6fusion15FusionCallbacksIS1F_NS1I_17LinearCombinationIaiaiLNS_15FloatRoundStyleE2EEESH_S1H_JEEENS4_5SM1004TMEM4LOAD26SM100_TMEM_LOAD_16dp32b32xESY_NSZ_INS10_ILi2ELi4ELi3EEES13_NSR_INS5_IJS14_SE_EEENS5_IJSE_SB_EEEEEEENS4_39AutoVectorizingCopyWithAssumedAlignmentILi128EEENS4_14SM90_TMA_STOREES1W_S1Y_S1Y_EEEvvEEEEvNT_6ParamsE:
	.zero		2944


//--------------------- SYMBOLS --------------------------

	.type		.nv.reservedSmem.offset0,@object
	.size		.nv.reservedSmem.offset0,0x4
	.type		.nv.reservedSmem.cap,@object
	.size		.nv.reservedSmem.cap,0x4
	.type		__assertfail,@function
